// auto-generated by cutlass_sweep.gemm — config: {"arch": "sm_90", "cluster_m": 2, "cluster_n": 2, "dtype": "int8", "stages": 4, "tile_k": 128, "tile_m": 128, "tile_n": 256}
#include "cutlass/cutlass.h"
#include "cutlass/gemm/collective/collective_builder.hpp"
#include "cutlass/gemm/device/gemm_universal_adapter.h"
#include "cutlass/gemm/kernel/gemm_universal.hpp"
#include "cutlass/epilogue/collective/collective_builder.hpp"

using ElemA = int8_t;
using ElemB = int8_t;
using ElemCD = int8_t;
using Acc  = int32_t;
using TileShape    = cute::Shape<cute::_128, cute::_256, cute::_128>;
using ClusterShape = cute::Shape<cute::_2, cute::_2, cute::_1>;

using CollectiveEpilogue = typename cutlass::epilogue::collective::CollectiveBuilder<
    cutlass::arch::Sm90, cutlass::arch::OpClassTensorOp,
    TileShape, ClusterShape,
    cutlass::epilogue::collective::EpilogueTileAuto,
    Acc, Acc,
    ElemCD, cutlass::layout::RowMajor, 128 / cutlass::sizeof_bits<ElemCD>::value,
    ElemCD, cutlass::layout::RowMajor, 128 / cutlass::sizeof_bits<ElemCD>::value,
    cutlass::epilogue::collective::EpilogueScheduleAuto
  >::CollectiveOp;

using CollectiveMainloop = typename cutlass::gemm::collective::CollectiveBuilder<
    cutlass::arch::Sm90, cutlass::arch::OpClassTensorOp,
    ElemA, cutlass::layout::RowMajor, 128 / cutlass::sizeof_bits<ElemA>::value,
    ElemB, cutlass::layout::ColumnMajor, 128 / cutlass::sizeof_bits<ElemB>::value,
    Acc,
    TileShape, ClusterShape,
    cutlass::gemm::collective::StageCount<4>,
    cutlass::gemm::collective::KernelScheduleAuto
  >::CollectiveOp;

using GemmKernel = cutlass::gemm::kernel::GemmUniversal<
    cute::Shape<int,int,int,int>,
    CollectiveMainloop,
    CollectiveEpilogue
>;
using Gemm = cutlass::gemm::device::GemmUniversalAdapter<GemmKernel>;

// Force the device kernel symbol into the cubin without needing a host main.
auto* _anchor = &cutlass::device_kernel<GemmKernel>;


// ===== COMPILED SASS (sm_90a) =====

	.target	sm_90a

	.elftype	@"ET_EXEC"


//--------------------- .note.nv.tkinfo           --------------------------
	.section	.note.nv.tkinfo,"",@"SHT_NOTE"
	.sectionflags	@"SHF_NOTE_NV_TKINFO"
	.tkinfo
        /*0018*/ 	.word	0x00000002
        /*0030*/ 	.string	""
        /*0030*/ 	.string	"ptxas"
        /*0030*/ 	.string	"Cuda compilation tools, release 13.0, V13.0.88"
        /*0030*/ 	.string	"Build cuda_13.0.r13.0/compiler.36424714_0"
        /*0030*/ 	.string	"-arch sm_90a -m 64 "



//--------------------- .note.nv.cuinfo           --------------------------
	.section	.note.nv.cuinfo,"",@"SHT_NOTE"
	.sectionflags	@"SHF_NOTE_NV_CUINFO"
        /*0018*/ 	.short	0x0002
        /*001a*/ 	.short	0x005a
        /*001c*/ 	.short	0x0082
	.zero		2


//--------------------- .nv.info                  --------------------------
	.section	.nv.info,"",@"SHT_CUDA_INFO"
	.align	4


	//----- nvinfo : EIATTR_REGCOUNT
	.align		4
        /*0000*/ 	.byte	0x04, 0x2f
        /*0002*/ 	.short	(.L_15 - .L_14)
	.align		4
.L_14:
        /*0004*/ 	.word	index@(_ZN7cutlass13device_kernelINS_4gemm6kernel13GemmUniversalIN4cute5tupleIJiiiiEEENS1_10collective13CollectiveMmaINS1_34MainloopSm90TmaGmmaWarpSpecializedILi4ENS5_IJNS4_1CILi2EEESB_NSA_ILi1EEEEEENS1_35KernelTmaWarpSpecializedCooperativeEEENS5_IJNSA_ILi128EEENSA_ILi256EEESG_EEEaNS5_IJlSC_lEEEaSJ_NS4_8TiledMMAINS4_8MMA_AtomIJNS4_4SM904GMMA27MMA_64x256x32_S32S8S8_SS_TNEEEENS4_6LayoutINS5_IJSB_SC_SC_EEENS5_IJSC_NSA_ILi0EEESS_EEEEENS5_IJNS4_10UnderscoreESV_SV_EEEEENS4_23SM90_TMA_LOAD_MULTICASTENS4_14ComposedLayoutINS4_7SwizzleILi3ELi4ELi3EEENS4_18smem_ptr_flag_bitsILi8EEENSQ_INS5_IJNSA_ILi8EEESG_EEENS5_IJSG_SC_EEEEEEEvNS4_8identityESY_S18_vS19_EENS_8epilogue10collective6detail29Sm90TmaWarpSpecializedAdapterINS1C_15DefaultEpilogueIaSJ_SJ_NS1B_6thread17LinearCombinationIaLi1EiiLNS1G_9ScaleType4KindE0ELNS_15FloatRoundStyleE2EaEENS1_15EpilogueDefaultEEEEEvvEEEEvNT_6ParamsE)
        /*0008*/ 	.word	0x000000a8


	//----- nvinfo : EIATTR_FRAME_SIZE
	.align		4
.L_15:
        /*000c*/ 	.byte	0x04, 0x11
        /*000e*/ 	.short	(.L_17 - .L_16)
	.align		4
.L_16:
        /*0010*/ 	.word	index@(_ZN7cutlass13device_kernelINS_4gemm6kernel13GemmUniversalIN4cute5tupleIJiiiiEEENS1_10collective13CollectiveMmaINS1_34MainloopSm90TmaGmmaWarpSpecializedILi4ENS5_IJNS4_1CILi2EEESB_NSA_ILi1EEEEEENS1_35KernelTmaWarpSpecializedCooperativeEEENS5_IJNSA_ILi128EEENSA_ILi256EEESG_EEEaNS5_IJlSC_lEEEaSJ_NS4_8TiledMMAINS4_8MMA_AtomIJNS4_4SM904GMMA27MMA_64x256x32_S32S8S8_SS_TNEEEENS4_6LayoutINS5_IJSB_SC_SC_EEENS5_IJSC_NSA_ILi0EEESS_EEEEENS5_IJNS4_10UnderscoreESV_SV_EEEEENS4_23SM90_TMA_LOAD_MULTICASTENS4_14ComposedLayoutINS4_7SwizzleILi3ELi4ELi3EEENS4_18smem_ptr_flag_bitsILi8EEENSQ_INS5_IJNSA_ILi8EEESG_EEENS5_IJSG_SC_EEEEEEEvNS4_8identityESY_S18_vS19_EENS_8epilogue10collective6detail29Sm90TmaWarpSpecializedAdapterINS1C_15DefaultEpilogueIaSJ_SJ_NS1B_6thread17LinearCombinationIaLi1EiiLNS1G_9ScaleType4KindE0ELNS_15FloatRoundStyleE2EaEENS1_15EpilogueDefaultEEEEEvvEEEEvNT_6ParamsE)
        /*0014*/ 	.word	0x00000000


	//----- nvinfo : EIATTR_MIN_STACK_SIZE
	.align		4
.L_17:
        /*0018*/ 	.byte	0x04, 0x12
        /*001a*/ 	.short	(.L_19 - .L_18)
	.align		4
.L_18:
        /*001c*/ 	.word	index@(_ZN7cutlass13device_kernelINS_4gemm6kernel13GemmUniversalIN4cute5tupleIJiiiiEEENS1_10collective13CollectiveMmaINS1_34MainloopSm90TmaGmmaWarpSpecializedILi4ENS5_IJNS4_1CILi2EEESB_NSA_ILi1EEEEEENS1_35KernelTmaWarpSpecializedCooperativeEEENS5_IJNSA_ILi128EEENSA_ILi256EEESG_EEEaNS5_IJlSC_lEEEaSJ_NS4_8TiledMMAINS4_8MMA_AtomIJNS4_4SM904GMMA27MMA_64x256x32_S32S8S8_SS_TNEEEENS4_6LayoutINS5_IJSB_SC_SC_EEENS5_IJSC_NSA_ILi0EEESS_EEEEENS5_IJNS4_10UnderscoreESV_SV_EEEEENS4_23SM90_TMA_LOAD_MULTICASTENS4_14ComposedLayoutINS4_7SwizzleILi3ELi4ELi3EEENS4_18smem_ptr_flag_bitsILi8EEENSQ_INS5_IJNSA_ILi8EEESG_EEENS5_IJSG_SC_EEEEEEEvNS4_8identityESY_S18_vS19_EENS_8epilogue10collective6detail29Sm90TmaWarpSpecializedAdapterINS1C_15DefaultEpilogueIaSJ_SJ_NS1B_6thread17LinearCombinationIaLi1EiiLNS1G_9ScaleType4KindE0ELNS_15FloatRoundStyleE2EaEENS1_15EpilogueDefaultEEEEEvvEEEEvNT_6ParamsE)
        /*0020*/ 	.word	0x00000000
.L_19:


//--------------------- .nv.compat                --------------------------
	.section	.nv.compat,"",@"SHT_CUDA_COMPAT_INFO"
	.align	4
        /*0000*/ 	.byte	0x02, 0x09, 0x01, 0x00, 0x02, 0x02, 0x04, 0x00, 0x02, 0x05, 0x05, 0x00, 0x03, 0x07, 0x01, 0x01
        /*0010*/ 	.byte	0x02, 0x03, 0x01, 0x00, 0x02, 0x06, 0x01, 0x00, 0x04, 0x0b, 0x08, 0x00, 0x00, 0x00, 0x00, 0x00
        /*0020*/ 	.byte	0x00, 0x00, 0x00, 0x00


//--------------------- .nv.info._ZN7cutlass13device_kernelINS_4gemm6kernel13GemmUniversalIN4cute5tupleIJiiiiEEENS1_10collective13CollectiveMmaINS1_34MainloopSm90TmaGmmaWarpSpecializedILi4ENS5_IJNS4_1CILi2EEESB_NSA_ILi1EEEEEENS1_35KernelTmaWarpSpecializedCooperativeEEENS5_IJNSA_ILi128EEENSA_ILi256EEESG_EEEaNS5_IJlSC_lEEEaSJ_NS4_8TiledMMAINS4_8MMA_AtomIJNS4_4SM904GMMA27MMA_64x256x32_S32S8S8_SS_TNEEEENS4_6LayoutINS5_IJSB_SC_SC_EEENS5_IJSC_NSA_ILi0EEESS_EEEEENS5_IJNS4_10UnderscoreESV_SV_EEEEENS4_23SM90_TMA_LOAD_MULTICASTENS4_14ComposedLayoutINS4_7SwizzleILi3ELi4ELi3EEENS4_18smem_ptr_flag_bitsILi8EEENSQ_INS5_IJNSA_ILi8EEESG_EEENS5_IJSG_SC_EEEEEEEvNS4_8identityESY_S18_vS19_EENS_8epilogue10collective6detail29Sm90TmaWarpSpecializedAdapterINS1C_15DefaultEpilogueIaSJ_SJ_NS1B_6thread17LinearCombinationIaLi1EiiLNS1G_9ScaleType4KindE0ELNS_15FloatRoundStyleE2EaEENS1_15EpilogueDefaultEEEEEvvEEEEvNT_6ParamsE --------------------------
	.section	.nv.info._ZN7cutlass13device_kernelINS_4gemm6kernel13GemmUniversalIN4cute5tupleIJiiiiEEENS1_10collective13CollectiveMmaINS1_34MainloopSm90TmaGmmaWarpSpecializedILi4ENS5_IJNS4_1CILi2EEESB_NSA_ILi1EEEEEENS1_35KernelTmaWarpSpecializedCooperativeEEENS5_IJNSA_ILi128EEENSA_ILi256EEESG_EEEaNS5_IJlSC_lEEEaSJ_NS4_8TiledMMAINS4_8MMA_AtomIJNS4_4SM904GMMA27MMA_64x256x32_S32S8S8_SS_TNEEEENS4_6LayoutINS5_IJSB_SC_SC_EEENS5_IJSC_NSA_ILi0EEESS_EEEEENS5_IJNS4_10UnderscoreESV_SV_EEEEENS4_23SM90_TMA_LOAD_MULTICASTENS4_14ComposedLayoutINS4_7SwizzleILi3ELi4ELi3EEENS4_18smem_ptr_flag_bitsILi8EEENSQ_INS5_IJNSA_ILi8EEESG_EEENS5_IJSG_SC_EEEEEEEvNS4_8identityESY_S18_vS19_EENS_8epilogue10collective6detail29Sm90TmaWarpSpecializedAdapterINS1C_15DefaultEpilogueIaSJ_SJ_NS1B_6thread17LinearCombinationIaLi1EiiLNS1G_9ScaleType4KindE0ELNS_15FloatRoundStyleE2EaEENS1_15EpilogueDefaultEEEEEvvEEEEvNT_6ParamsE,"",@"SHT_CUDA_INFO"
	.sectionflags	@""
	.align	4


	//----- nvinfo : EIATTR_CUDA_API_VERSION
	.align		4
        /*0000*/ 	.byte	0x04, 0x37
        /*0002*/ 	.short	(.L_21 - .L_20)
.L_20:
        /*0004*/ 	.word	0x00000082


	//----- nvinfo : EIATTR_KPARAM_INFO
	.align		4
.L_21:
        /*0008*/ 	.byte	0x04, 0x17
        /*000a*/ 	.short	(.L_23 - .L_22)
.L_22:
        /*000c*/ 	.word	0x00000000
        /*0010*/ 	.short	0x0000
        /*0012*/ 	.short	0x0070
        /*0014*/ 	.byte	0x00, 0xf0, 0x01, 0x10


	//----- nvinfo : EIATTR_SPARSE_MMA_MASK
	.align		4
.L_23:
        /*0018*/ 	.byte	0x03, 0x50
        /*001a*/ 	.short	0x0000


	//----- nvinfo : EIATTR_MAXREG_COUNT
	.align		4
        /*001c*/ 	.byte	0x03, 0x1b
        /*001e*/ 	.short	0x00a8


	//----- nvinfo : EIATTR_NUM_BARRIERS
	.align		4
        /*0020*/ 	.byte	0x02, 0x4c
        /*0022*/ 	.byte	0x01
	.zero		1


	//----- nvinfo : EIATTR_EXTERNS
	.align		4
        /*0024*/ 	.byte	0x04, 0x0f
        /*0026*/ 	.short	(.L_25 - .L_24)


	//   ....[0]....
	.align		4
.L_24:
        /*0028*/ 	.word	index@(__assertfail)


	//----- nvinfo : EIATTR_MERCURY_ISA_VERSION
	.align		4
.L_25:
        /*002c*/ 	.byte	0x03, 0x5f
        /*002e*/ 	.short	0x0101


	//----- nvinfo : EIATTR_INT_WARP_WIDE_INSTR_OFFSETS
	.align		4
        /*0030*/ 	.byte	0x04, 0x31
        /*0032*/ 	.short	(.L_27 - .L_26)


	//   ....[0]....
.L_26:
        /*0034*/ 	.word	0x00000480


	//   ....[1]....
        /*0038*/ 	.word	0x000004b0


	//   ....[2]....
        /*003c*/ 	.word	0x00000670


	//   ....[3]....
        /*0040*/ 	.word	0x00001cd0


	//----- nvinfo : EIATTR_COOP_GROUP_MASK_REGIDS
	.align		4
.L_27:
        /*0044*/ 	.byte	0x04, 0x29
        /*0046*/ 	.short	(.L_29 - .L_28)


	//   ....[0]....
.L_28:
        /*0048*/ 	.word	0xffffffff


	//   ....[1]....
        /*004c*/ 	.word	0xffffffff


	//   ....[2]....
        /*0050*/ 	.word	0xffffffff


	//   ....[3]....
        /*0054*/ 	.word	0xffffffff


	//   ....[4]....
        /*0058*/ 	.word	0xffffffff


	//   ....[5]....
        /*005c*/ 	.word	0xffffffff


	//----- nvinfo : EIATTR_COOP_GROUP_INSTR_OFFSETS
	.align		4
.L_29:
        /*0060*/ 	.byte	0x04, 0x28
        /*0062*/ 	.short	(.L_31 - .L_30)


	//   ....[0]....
.L_30:
        /*0064*/ 	.word	0x00000060


	//   ....[1]....
        /*0068*/ 	.word	0x00000070


	//   ....[2]....
        /*006c*/ 	.word	0x00000130


	//   ....[3]....
        /*0070*/ 	.word	0x000002d0


	//   ....[4]....
        /*0074*/ 	.word	0x000007f0


	//   ....[5]....
        /*0078*/ 	.word	0x00001230


	//----- nvinfo : EIATTR_REG_RECONFIG
	.align		4
.L_31:
        /*007c*/ 	.byte	0x01, 0x54
	.zero		2


	//----- nvinfo : EIATTR_SYSCALL_OFFSETS
	.align		4
        /*0080*/ 	.byte	0x04, 0x46
        /*0082*/ 	.short	(.L_33 - .L_32)


	//   ....[0]....
.L_32:
        /*0084*/ 	.word	0x000013f0


	//----- nvinfo : EIATTR_MBARRIER_INSTR_OFFSETS
	.align		4
.L_33:
        /*0088*/ 	.byte	0x04, 0x39
        /*008a*/ 	.short	(.L_35 - .L_34)


	//   ....[0]....
.L_34:
        /*008c*/ 	.word	0x00000230
        /*0090*/ 	.word	0x000000ff
        /*0094*/ 	.word	0x00000000
        /*0098*/ 	.short	0x0100
        /*009a*/ 	.byte	0x08
	.zero		1


	//   ....[1]....
        /*009c*/ 	.word	0x00000240
        /*00a0*/ 	.word	0x000000ff
        /*00a4*/ 	.word	0x00000020
        /*00a8*/ 	.short	0x0100
        /*00aa*/ 	.byte	0x08
	.zero		1


	//   ....[2]....
        /*00ac*/ 	.word	0x00000250
        /*00b0*/ 	.word	0x000000ff
        /*00b4*/ 	.word	0x00000008
        /*00b8*/ 	.short	0x0100
        /*00ba*/ 	.byte	0x08
	.zero		1


	//   ....[3]....
        /*00bc*/ 	.word	0x00000260
        /*00c0*/ 	.word	0x000000ff
        /*00c4*/ 	.word	0x00000028
        /*00c8*/ 	.short	0x0100
        /*00ca*/ 	.byte	0x08
	.zero		1


	//   ....[4]....
        /*00cc*/ 	.word	0x00000270
        /*00d0*/ 	.word	0x000000ff
        /*00d4*/ 	.word	0x00000010
        /*00d8*/ 	.short	0x0100
        /*00da*/ 	.byte	0x08
	.zero		1


	//   ....[5]....
        /*00dc*/ 	.word	0x00000280
        /*00e0*/ 	.word	0x000000ff
        /*00e4*/ 	.word	0x00000030
        /*00e8*/ 	.short	0x0100
        /*00ea*/ 	.byte	0x08
	.zero		1


	//   ....[6]....
        /*00ec*/ 	.word	0x00000290
        /*00f0*/ 	.word	0x000000ff
        /*00f4*/ 	.word	0x00000018
        /*00f8*/ 	.short	0x0100
        /*00fa*/ 	.byte	0x08
	.zero		1


	//   ....[7]....
        /*00fc*/ 	.word	0x000002a0
        /*0100*/ 	.word	0x000000ff
        /*0104*/ 	.word	0x00000038
        /*0108*/ 	.short	0x0100
        /*010a*/ 	.byte	0x08
	.zero		1


	//   ....[8]....
        /*010c*/ 	.word	0x000006f0
        /*0110*/ 	.word	0x000000ff
        /*0114*/ 	.word	0x00000050
        /*0118*/ 	.short	0x0100
        /*011a*/ 	.byte	0x06
	.zero		1


	//   ....[9]....
        /*011c*/ 	.word	0x00000780
        /*0120*/ 	.word	0x000000ff
        /*0124*/ 	.word	0x00000058
        /*0128*/ 	.short	0x0100
        /*012a*/ 	.byte	0x06
	.zero		1


	//   ....[10]....
        /*012c*/ 	.word	0x000014c0
        /*0130*/ 	.word	0x00000003
        /*0134*/ 	.word	0x00000000
        /*0138*/ 	.short	0x010a
        /*013a*/ 	.byte	0x3f
	.zero		1


	//   ....[11]....
        /*013c*/ 	.word	0x00001500
        /*0140*/ 	.word	0x00000003
        /*0144*/ 	.word	0x00000000
        /*0148*/ 	.short	0x010a
        /*014a*/ 	.byte	0x3f
	.zero		1


	//   ....[12]....
        /*014c*/ 	.word	0x000018d0
        /*0150*/ 	.word	0x00000005
        /*0154*/ 	.word	0x00000000
        /*0158*/ 	.short	0x010a
        /*015a*/ 	.byte	0x3f
	.zero		1


	//   ....[13]....
        /*015c*/ 	.word	0x00001910
        /*0160*/ 	.word	0x00000005
        /*0164*/ 	.word	0x00000000
        /*0168*/ 	.short	0x010a
        /*016a*/ 	.byte	0x3f
	.zero		1


	//   ....[14]....
        /*016c*/ 	.word	0x00001b70
        /*0170*/ 	.word	0x00000005
        /*0174*/ 	.word	0x00000000
        /*0178*/ 	.short	0x0101
        /*017a*/ 	.byte	0x3f
	.zero		1


	//   ....[15]....
        /*017c*/ 	.word	0x00001d50
        /*0180*/ 	.word	0x00000003
        /*0184*/ 	.word	0x00000000
        /*0188*/ 	.short	0x0101
        /*018a*/ 	.byte	0x3f
	.zero		1


	//   ....[16]....
        /*018c*/ 	.word	0x00009360
        /*0190*/ 	.word	0x00000016
        /*0194*/ 	.word	0x00000020
        /*0198*/ 	.short	0x010a
        /*019a*/ 	.byte	0x3f
	.zero		1


	//   ....[17]....
        /*019c*/ 	.word	0x00009710
        /*01a0*/ 	.word	0x00000004
        /*01a4*/ 	.word	0x00000058
        /*01a8*/ 	.short	0x0101
        /*01aa*/ 	.byte	0x3f
	.zero		1


	//   ....[18]....
        /*01ac*/ 	.word	0x00009e20
        /*01b0*/ 	.word	0x00000005
        /*01b4*/ 	.word	0x00000000
        /*01b8*/ 	.short	0x010a
        /*01ba*/ 	.byte	0x3f
	.zero		1


	//   ....[19]....
        /*01bc*/ 	.word	0x00009ea0
        /*01c0*/ 	.word	0x00000007
        /*01c4*/ 	.word	0x00000000
        /*01c8*/ 	.short	0x010a
        /*01ca*/ 	.byte	0x3f
	.zero		1


	//   ....[20]....
        /*01cc*/ 	.word	0x00009f30
        /*01d0*/ 	.word	0x00000006
        /*01d4*/ 	.word	0x00000000
        /*01d8*/ 	.short	0x010a
        /*01da*/ 	.byte	0x3f
	.zero		1


	//   ....[21]....
        /*01dc*/ 	.word	0x00009fc0
        /*01e0*/ 	.word	0x00000003
        /*01e4*/ 	.word	0x00000000
        /*01e8*/ 	.short	0x010a
        /*01ea*/ 	.byte	0x3f
	.zero		1


	//   ....[22]....
        /*01ec*/ 	.word	0x0000a020
        /*01f0*/ 	.word	0x00000003
        /*01f4*/ 	.word	0x00000000
        /*01f8*/ 	.short	0x010a
        /*01fa*/ 	.byte	0x3f
	.zero		1


	//   ....[23]....
        /*01fc*/ 	.word	0x0000a070
        /*0200*/ 	.word	0x00000005
        /*0204*/ 	.word	0x00000000
        /*0208*/ 	.short	0x010a
        /*020a*/ 	.byte	0x3f
	.zero		1


	//   ....[24]....
        /*020c*/ 	.word	0x0000a140
        /*0210*/ 	.word	0x00000016
        /*0214*/ 	.word	0x00000020
        /*0218*/ 	.short	0x010a
        /*021a*/ 	.byte	0x3f
	.zero		1


	//   ....[25]....
        /*021c*/ 	.word	0x0000a210
        /*0220*/ 	.word	0x00000005
        /*0224*/ 	.word	0x00000000
        /*0228*/ 	.short	0x010a
        /*022a*/ 	.byte	0x3f
	.zero		1


	//   ....[26]....
        /*022c*/ 	.word	0x0000a260
        /*0230*/ 	.word	0x00000007
        /*0234*/ 	.word	0x00000000
        /*0238*/ 	.short	0x010a
        /*023a*/ 	.byte	0x3f
	.zero		1


	//   ....[27]....
        /*023c*/ 	.word	0x0000a2b0
        /*0240*/ 	.word	0x00000006
        /*0244*/ 	.word	0x00000000
        /*0248*/ 	.short	0x010a
        /*024a*/ 	.byte	0x3f
	.zero		1


	//----- nvinfo : EIATTR_NUM_MBARRIERS
	.align		4
.L_35:
        /*024c*/ 	.byte	0x03, 0x38
        /*024e*/ 	.short	0x000a


	//----- nvinfo : EIATTR_EXIT_INSTR_OFFSETS
	.align		4
        /*0250*/ 	.byte	0x04, 0x1c
        /*0252*/ 	.short	(.L_37 - .L_36)


	//   ....[0]....
.L_36:
        /*0254*/ 	.word	0x00000950


	//   ....[1]....
        /*0258*/ 	.word	0x00001170


	//   ....[2]....
        /*025c*/ 	.word	0x00008970


	//   ....[3]....
        /*0260*/ 	.word	0x00008ed0


	//   ....[4]....
        /*0264*/ 	.word	0x0000a010


	//----- nvinfo : EIATTR_MAX_THREADS
	.align		4
.L_37:
        /*0268*/ 	.byte	0x04, 0x05
        /*026a*/ 	.short	(.L_39 - .L_38)
.L_38:
        /*026c*/ 	.word	0x00000180
        /*0270*/ 	.word	0x00000001
        /*0274*/ 	.word	0x00000001


	//----- nvinfo : EIATTR_CRS_STACK_SIZE
	.align		4
.L_39:
        /*0278*/ 	.byte	0x04, 0x1e
        /*027a*/ 	.short	(.L_41 - .L_40)
.L_40:
        /*027c*/ 	.word	0x00000000


	//----- nvinfo : EIATTR_CBANK_PARAM_SIZE
	.align		4
.L_41:
        /*0280*/ 	.byte	0x03, 0x19
        /*0282*/ 	.short	0x0470


	//----- nvinfo : EIATTR_PARAM_CBANK
	.align		4
        /*0284*/ 	.byte	0x04, 0x0a
        /*0286*/ 	.short	(.L_43 - .L_42)
	.align		4
.L_42:
        /*0288*/ 	.word	index@(.nv.constant0._ZN7cutlass13device_kernelINS_4gemm6kernel13GemmUniversalIN4cute5tupleIJiiiiEEENS1_10collective13CollectiveMmaINS1_34MainloopSm90TmaGmmaWarpSpecializedILi4ENS5_IJNS4_1CILi2EEESB_NSA_ILi1EEEEEENS1_35KernelTmaWarpSpecializedCooperativeEEENS5_IJNSA_ILi128EEENSA_ILi256EEESG_EEEaNS5_IJlSC_lEEEaSJ_NS4_8TiledMMAINS4_8MMA_AtomIJNS4_4SM904GMMA27MMA_64x256x32_S32S8S8_SS_TNEEEENS4_6LayoutINS5_IJSB_SC_SC_EEENS5_IJSC_NSA_ILi0EEESS_EEEEENS5_IJNS4_10UnderscoreESV_SV_EEEEENS4_23SM90_TMA_LOAD_MULTICASTENS4_14ComposedLayoutINS4_7SwizzleILi3ELi4ELi3EEENS4_18smem_ptr_flag_bitsILi8EEENSQ_INS5_IJNSA_ILi8EEESG_EEENS5_IJSG_SC_EEEEEEEvNS4_8identityESY_S18_vS19_EENS_8epilogue10collective6detail29Sm90TmaWarpSpecializedAdapterINS1C_15DefaultEpilogueIaSJ_SJ_NS1B_6thread17LinearCombinationIaLi1EiiLNS1G_9ScaleType4KindE0ELNS_15FloatRoundStyleE2EaEENS1_15EpilogueDefaultEEEEEvvEEEEvNT_6ParamsE)
        /*028c*/ 	.short	0x0210
        /*028e*/ 	.short	0x0470


	//----- nvinfo : EIATTR_SW_WAR
	.align		4
.L_43:
        /*0290*/ 	.byte	0x04, 0x36
        /*0292*/ 	.short	(.L_45 - .L_44)
.L_44:
        /*0294*/ 	.word	0x00000008
.L_45:


//--------------------- .nv.callgraph             --------------------------
	.section	.nv.callgraph,"",@"SHT_CUDA_CALLGRAPH"
	.align	4
	.sectionentsize	8
	.align		4
        /*0000*/ 	.word	0x00000000
	.align		4
        /*0004*/ 	.word	0xffffffff
	.align		4
        /*0008*/ 	.word	index@(_ZN7cutlass13device_kernelINS_4gemm6kernel13GemmUniversalIN4cute5tupleIJiiiiEEENS1_10collective13CollectiveMmaINS1_34MainloopSm90TmaGmmaWarpSpecializedILi4ENS5_IJNS4_1CILi2EEESB_NSA_ILi1EEEEEENS1_35KernelTmaWarpSpecializedCooperativeEEENS5_IJNSA_ILi128EEENSA_ILi256EEESG_EEEaNS5_IJlSC_lEEEaSJ_NS4_8TiledMMAINS4_8MMA_AtomIJNS4_4SM904GMMA27MMA_64x256x32_S32S8S8_SS_TNEEEENS4_6LayoutINS5_IJSB_SC_SC_EEENS5_IJSC_NSA_ILi0EEESS_EEEEENS5_IJNS4_10UnderscoreESV_SV_EEEEENS4_23SM90_TMA_LOAD_MULTICASTENS4_14ComposedLayoutINS4_7SwizzleILi3ELi4ELi3EEENS4_18smem_ptr_flag_bitsILi8EEENSQ_INS5_IJNSA_ILi8EEESG_EEENS5_IJSG_SC_EEEEEEEvNS4_8identityESY_S18_vS19_EENS_8epilogue10collective6detail29Sm90TmaWarpSpecializedAdapterINS1C_15DefaultEpilogueIaSJ_SJ_NS1B_6thread17LinearCombinationIaLi1EiiLNS1G_9ScaleType4KindE0ELNS_15FloatRoundStyleE2EaEENS1_15EpilogueDefaultEEEEEvvEEEEvNT_6ParamsE)
	.align		4
        /*000c*/ 	.word	index@(__assertfail)
	.align		4
        /*0010*/ 	.word	0x00000000
	.align		4
        /*0014*/ 	.word	0xfffffffe
	.align		4
        /*0018*/ 	.word	0x00000000
	.align		4
        /*001c*/ 	.word	0xfffffffd
	.align		4
        /*0020*/ 	.word	0x00000000
	.align		4
        /*0024*/ 	.word	0xfffffffc


//--------------------- .nv.constant4             --------------------------
	.section	.nv.constant4,"a",@progbits
	.align	8
	.align		8
.nv.constant4:
        /*0000*/ 	.dword	__assertfail
	.align		8
        /*0008*/ 	.dword	__unnamed_1
	.align		8
        /*0010*/ 	.dword	_ZN39_INTERNAL_fadec869_4_k_cu_3eca830f_56254cuda3std3__45__cpo5beginE
	.align		8
        /*0018*/ 	.dword	_ZN39_INTERNAL_fadec869_4_k_cu_3eca830f_56254cuda3std3__45__cpo3endE
	.align		8
        /*0020*/ 	.dword	_ZN39_INTERNAL_fadec869_4_k_cu_3eca830f_56254cuda3std3__45__cpo6cbeginE
	.align		8
        /*0028*/ 	.dword	_ZN39_INTERNAL_fadec869_4_k_cu_3eca830f_56254cuda3std3__45__cpo4cendE
	.align		8
        /*0030*/ 	.dword	_ZN39_INTERNAL_fadec869_4_k_cu_3eca830f_56254cuda3std3__441_GLOBAL__N__fadec869_4_k_cu_3eca830f_56256ignoreE
	.align		8
        /*0038*/ 	.dword	_ZN39_INTERNAL_fadec869_4_k_cu_3eca830f_56254cuda3std3__419piecewise_constructE
	.align		8
        /*0040*/ 	.dword	_ZN39_INTERNAL_fadec869_4_k_cu_3eca830f_56254cuda3std3__48in_placeE
	.align		8
        /*0048*/ 	.dword	_ZN39_INTERNAL_fadec869_4_k_cu_3eca830f_56254cuda3std6ranges3__45__cpo4swapE
	.align		8
        /*0050*/ 	.dword	_ZN39_INTERNAL_fadec869_4_k_cu_3eca830f_56254cuda3std6ranges3__45__cpo9iter_moveE
	.align		8
        /*0058*/ 	.dword	_ZN39_INTERNAL_fadec869_4_k_cu_3eca830f_56254cute7productE
	.align		8
        /*0060*/ 	.dword	_ZN39_INTERNAL_fadec869_4_k_cu_3eca830f_56254cute1_E
	.align		8
        /*0068*/ 	.dword	$str$22
	.align		8
        /*0070*/ 	.dword	$str$23


//--------------------- .text._ZN7cutlass13device_kernelINS_4gemm6kernel13GemmUniversalIN4cute5tupleIJiiiiEEENS1_10collective13CollectiveMmaINS1_34MainloopSm90TmaGmmaWarpSpecializedILi4ENS5_IJNS4_1CILi2EEESB_NSA_ILi1EEEEEENS1_35KernelTmaWarpSpecializedCooperativeEEENS5_IJNSA_ILi128EEENSA_ILi256EEESG_EEEaNS5_IJlSC_lEEEaSJ_NS4_8TiledMMAINS4_8MMA_AtomIJNS4_4SM904GMMA27MMA_64x256x32_S32S8S8_SS_TNEEEENS4_6LayoutINS5_IJSB_SC_SC_EEENS5_IJSC_NSA_ILi0EEESS_EEEEENS5_IJNS4_10UnderscoreESV_SV_EEEEENS4_23SM90_TMA_LOAD_MULTICASTENS4_14ComposedLayoutINS4_7SwizzleILi3ELi4ELi3EEENS4_18smem_ptr_flag_bitsILi8EEENSQ_INS5_IJNSA_ILi8EEESG_EEENS5_IJSG_SC_EEEEEEEvNS4_8identityESY_S18_vS19_EENS_8epilogue10collective6detail29Sm90TmaWarpSpecializedAdapterINS1C_15DefaultEpilogueIaSJ_SJ_NS1B_6thread17LinearCombinationIaLi1EiiLNS1G_9ScaleType4KindE0ELNS_15FloatRoundStyleE2EaEENS1_15EpilogueDefaultEEEEEvvEEEEvNT_6ParamsE --------------------------
	.section	.text._ZN7cutlass13device_kernelINS_4gemm6kernel13GemmUniversalIN4cute5tupleIJiiiiEEENS1_10collective13CollectiveMmaINS1_34MainloopSm90TmaGmmaWarpSpecializedILi4ENS5_IJNS4_1CILi2EEESB_NSA_ILi1EEEEEENS1_35KernelTmaWarpSpecializedCooperativeEEENS5_IJNSA_ILi128EEENSA_ILi256EEESG_EEEaNS5_IJlSC_lEEEaSJ_NS4_8TiledMMAINS4_8MMA_AtomIJNS4_4SM904GMMA27MMA_64x256x32_S32S8S8_SS_TNEEEENS4_6LayoutINS5_IJSB_SC_SC_EEENS5_IJSC_NSA_ILi0EEESS_EEEEENS5_IJNS4_10UnderscoreESV_SV_EEEEENS4_23SM90_TMA_LOAD_MULTICASTENS4_14ComposedLayoutINS4_7SwizzleILi3ELi4ELi3EEENS4_18smem_ptr_flag_bitsILi8EEENSQ_INS5_IJNSA_ILi8EEESG_EEENS5_IJSG_SC_EEEEEEEvNS4_8identityESY_S18_vS19_EENS_8epilogue10collective6detail29Sm90TmaWarpSpecializedAdapterINS1C_15DefaultEpilogueIaSJ_SJ_NS1B_6thread17LinearCombinationIaLi1EiiLNS1G_9ScaleType4KindE0ELNS_15FloatRoundStyleE2EaEENS1_15EpilogueDefaultEEEEEvvEEEEvNT_6ParamsE,"ax",@progbits
	.align	128
.text._ZN7cutlass13device_kernelINS_4gemm6kernel13GemmUniversalIN4cute5tupleIJiiiiEEENS1_10collective13CollectiveMmaINS1_34MainloopSm90TmaGmmaWarpSpecializedILi4ENS5_IJNS4_1CILi2EEESB_NSA_ILi1EEEEEENS1_35KernelTmaWarpSpecializedCooperativeEEENS5_IJNSA_ILi128EEENSA_ILi256EEESG_EEEaNS5_IJlSC_lEEEaSJ_NS4_8TiledMMAINS4_8MMA_AtomIJNS4_4SM904GMMA27MMA_64x256x32_S32S8S8_SS_TNEEEENS4_6LayoutINS5_IJSB_SC_SC_EEENS5_IJSC_NSA_ILi0EEESS_EEEEENS5_IJNS4_10UnderscoreESV_SV_EEEEENS4_23SM90_TMA_LOAD_MULTICASTENS4_14ComposedLayoutINS4_7SwizzleILi3ELi4ELi3EEENS4_18smem_ptr_flag_bitsILi8EEENSQ_INS5_IJNSA_ILi8EEESG_EEENS5_IJSG_SC_EEEEEEEvNS4_8identityESY_S18_vS19_EENS_8epilogue10collective6detail29Sm90TmaWarpSpecializedAdapterINS1C_15DefaultEpilogueIaSJ_SJ_NS1B_6thread17LinearCombinationIaLi1EiiLNS1G_9ScaleType4KindE0ELNS_15FloatRoundStyleE2EaEENS1_15EpilogueDefaultEEEEEvvEEEEvNT_6ParamsE:
        .type           _ZN7cutlass13device_kernelINS_4gemm6kernel13GemmUniversalIN4cute5tupleIJiiiiEEENS1_10collective13CollectiveMmaINS1_34MainloopSm90TmaGmmaWarpSpecializedILi4ENS5_IJNS4_1CILi2EEESB_NSA_ILi1EEEEEENS1_35KernelTmaWarpSpecializedCooperativeEEENS5_IJNSA_ILi128EEENSA_ILi256EEESG_EEEaNS5_IJlSC_lEEEaSJ_NS4_8TiledMMAINS4_8MMA_AtomIJNS4_4SM904GMMA27MMA_64x256x32_S32S8S8_SS_TNEEEENS4_6LayoutINS5_IJSB_SC_SC_EEENS5_IJSC_NSA_ILi0EEESS_EEEEENS5_IJNS4_10UnderscoreESV_SV_EEEEENS4_23SM90_TMA_LOAD_MULTICASTENS4_14ComposedLayoutINS4_7SwizzleILi3ELi4ELi3EEENS4_18smem_ptr_flag_bitsILi8EEENSQ_INS5_IJNSA_ILi8EEESG_EEENS5_IJSG_SC_EEEEEEEvNS4_8identityESY_S18_vS19_EENS_8epilogue10collective6detail29Sm90TmaWarpSpecializedAdapterINS1C_15DefaultEpilogueIaSJ_SJ_NS1B_6thread17LinearCombinationIaLi1EiiLNS1G_9ScaleType4KindE0ELNS_15FloatRoundStyleE2EaEENS1_15EpilogueDefaultEEEEEvvEEEEvNT_6ParamsE,@function
        .size           _ZN7cutlass13device_kernelINS_4gemm6kernel13GemmUniversalIN4cute5tupleIJiiiiEEENS1_10collective13CollectiveMmaINS1_34MainloopSm90TmaGmmaWarpSpecializedILi4ENS5_IJNS4_1CILi2EEESB_NSA_ILi1EEEEEENS1_35KernelTmaWarpSpecializedCooperativeEEENS5_IJNSA_ILi128EEENSA_ILi256EEESG_EEEaNS5_IJlSC_lEEEaSJ_NS4_8TiledMMAINS4_8MMA_AtomIJNS4_4SM904GMMA27MMA_64x256x32_S32S8S8_SS_TNEEEENS4_6LayoutINS5_IJSB_SC_SC_EEENS5_IJSC_NSA_ILi0EEESS_EEEEENS5_IJNS4_10UnderscoreESV_SV_EEEEENS4_23SM90_TMA_LOAD_MULTICASTENS4_14ComposedLayoutINS4_7SwizzleILi3ELi4ELi3EEENS4_18smem_ptr_flag_bitsILi8EEENSQ_INS5_IJNSA_ILi8EEESG_EEENS5_IJSG_SC_EEEEEEEvNS4_8identityESY_S18_vS19_EENS_8epilogue10collective6detail29Sm90TmaWarpSpecializedAdapterINS1C_15DefaultEpilogueIaSJ_SJ_NS1B_6thread17LinearCombinationIaLi1EiiLNS1G_9ScaleType4KindE0ELNS_15FloatRoundStyleE2EaEENS1_15EpilogueDefaultEEEEEvvEEEEvNT_6ParamsE,(.L_x_329 - _ZN7cutlass13device_kernelINS_4gemm6kernel13GemmUniversalIN4cute5tupleIJiiiiEEENS1_10collective13CollectiveMmaINS1_34MainloopSm90TmaGmmaWarpSpecializedILi4ENS5_IJNS4_1CILi2EEESB_NSA_ILi1EEEEEENS1_35KernelTmaWarpSpecializedCooperativeEEENS5_IJNSA_ILi128EEENSA_ILi256EEESG_EEEaNS5_IJlSC_lEEEaSJ_NS4_8TiledMMAINS4_8MMA_AtomIJNS4_4SM904GMMA27MMA_64x256x32_S32S8S8_SS_TNEEEENS4_6LayoutINS5_IJSB_SC_SC_EEENS5_IJSC_NSA_ILi0EEESS_EEEEENS5_IJNS4_10UnderscoreESV_SV_EEEEENS4_23SM90_TMA_LOAD_MULTICASTENS4_14ComposedLayoutINS4_7SwizzleILi3ELi4ELi3EEENS4_18smem_ptr_flag_bitsILi8EEENSQ_INS5_IJNSA_ILi8EEESG_EEENS5_IJSG_SC_EEEEEEEvNS4_8identityESY_S18_vS19_EENS_8epilogue10collective6detail29Sm90TmaWarpSpecializedAdapterINS1C_15DefaultEpilogueIaSJ_SJ_NS1B_6thread17LinearCombinationIaLi1EiiLNS1G_9ScaleType4KindE0ELNS_15FloatRoundStyleE2EaEENS1_15EpilogueDefaultEEEEEvvEEEEvNT_6ParamsE)
        .other          _ZN7cutlass13device_kernelINS_4gemm6kernel13GemmUniversalIN4cute5tupleIJiiiiEEENS1_10collective13CollectiveMmaINS1_34MainloopSm90TmaGmmaWarpSpecializedILi4ENS5_IJNS4_1CILi2EEESB_NSA_ILi1EEEEEENS1_35KernelTmaWarpSpecializedCooperativeEEENS5_IJNSA_ILi128EEENSA_ILi256EEESG_EEEaNS5_IJlSC_lEEEaSJ_NS4_8TiledMMAINS4_8MMA_AtomIJNS4_4SM904GMMA27MMA_64x256x32_S32S8S8_SS_TNEEEENS4_6LayoutINS5_IJSB_SC_SC_EEENS5_IJSC_NSA_ILi0EEESS_EEEEENS5_IJNS4_10UnderscoreESV_SV_EEEEENS4_23SM90_TMA_LOAD_MULTICASTENS4_14ComposedLayoutINS4_7SwizzleILi3ELi4ELi3EEENS4_18smem_ptr_flag_bitsILi8EEENSQ_INS5_IJNSA_ILi8EEESG_EEENS5_IJSG_SC_EEEEEEEvNS4_8identityESY_S18_vS19_EENS_8epilogue10collective6detail29Sm90TmaWarpSpecializedAdapterINS1C_15DefaultEpilogueIaSJ_SJ_NS1B_6thread17LinearCombinationIaLi1EiiLNS1G_9ScaleType4KindE0ELNS_15FloatRoundStyleE2EaEENS1_15EpilogueDefaultEEEEEvvEEEEvNT_6ParamsE,@"STO_CUDA_ENTRY STV_DEFAULT"
_ZN7cutlass13device_kernelINS_4gemm6kernel13GemmUniversalIN4cute5tupleIJiiiiEEENS1_10collective13CollectiveMmaINS1_34MainloopSm90TmaGmmaWarpSpecializedILi4ENS5_IJNS4_1CILi2EEESB_NSA_ILi1EEEEEENS1_35KernelTmaWarpSpecializedCooperativeEEENS5_IJNSA_ILi128EEENSA_ILi256EEESG_EEEaNS5_IJlSC_lEEEaSJ_NS4_8TiledMMAINS4_8MMA_AtomIJNS4_4SM904GMMA27MMA_64x256x32_S32S8S8_SS_TNEEEENS4_6LayoutINS5_IJSB_SC_SC_EEENS5_IJSC_NSA_ILi0EEESS_EEEEENS5_IJNS4_10UnderscoreESV_SV_EEEEENS4_23SM90_TMA_LOAD_MULTICASTENS4_14ComposedLayoutINS4_7SwizzleILi3ELi4ELi3EEENS4_18smem_ptr_flag_bitsILi8EEENSQ_INS5_IJNSA_ILi8EEESG_EEENS5_IJSG_SC_EEEEEEEvNS4_8identityESY_S18_vS19_EENS_8epilogue10collective6detail29Sm90TmaWarpSpecializedAdapterINS1C_15DefaultEpilogueIaSJ_SJ_NS1B_6thread17LinearCombinationIaLi1EiiLNS1G_9ScaleType4KindE0ELNS_15FloatRoundStyleE2EaEENS1_15EpilogueDefaultEEEEEvvEEEEvNT_6ParamsE:
[----:B------:R-:W0:Y:S01]  /*0000*/  LDC R1, c[0x0][0x28] ;  /* 0x00000a00ff017b82 */ /* 0x000e220000000800 */
[----:B------:R-:W1:Y:S01]  /*0010*/  S2R R18, SR_TID.X ;  /* 0x0000000000127919 */ /* 0x000e620000002100 */
[----:B------:R-:W-:Y:S01]  /*0020*/  ELECT P0, URZ, PT ;  /* 0x00000000003f782f */ /* 0x000fe20003800000 */
[----:B------:R-:W-:Y:S01]  /*0030*/  BSSY B0, `(.L_x_0) ;  /* 0x000000f000007945 */ /* 0x000fe20003800000 */
[--C-:B-1----:R-:W-:Y:S02]  /*0040*/  SHF.R.U32.HI R0, RZ, 0x5, R18.reuse ;  /* 0x00000005ff007819 */ /* 0x102fe40000011612 */
[----:B------:R-:W-:-:S03]  /*0050*/  SHF.R.U32.HI R3, RZ, 0x7, R18 ;  /* 0x00000007ff037819 */ /* 0x000fc60000011612 */
[----:B------:R-:W1:Y:S04]  /*0060*/  SHFL.IDX PT, R2, R0, RZ, 0x1f ;  /* 0x00001fff00027589 */ /* 0x000e6800000e0000 */
[----:B------:R2:W3:Y:S01]  /*0070*/  SHFL.IDX PT, R5, R3, RZ, 0x1f ;  /* 0x00001fff03057589 */ /* 0x0004e200000e0000 */
[----:B-1----:R-:W-:-:S13]  /*0080*/  ISETP.NE.OR P0, PT, R2, RZ, !P0 ;  /* 0x000000ff0200720c */ /* 0x002fda0004705670 */
[----:B0-23--:R-:W-:Y:S05]  /*0090*/  @P0 BRA `(.L_x_1) ;  /* 0x0000000000200947 */ /* 0x00dfea0003800000 */
[----:B------:R-:W-:Y:S02]  /*00a0*/  ULDC.64 UR4, c[0x0][0x198] ;  /* 0x0000660000047ab9 */ /* 0x000fe40000000a00 */
[----:B------:R-:W-:Y:S02]  /*00b0*/  UIADD3 UR6, UP0, UR4, 0xf0, URZ ;  /* 0x000000f004067890 */ /* 0x000fe4000ff1e03f */
[----:B------:R-:W-:Y:S02]  /*00c0*/  UIADD3 UR4, UP1, UR4, 0x1f0, URZ ;  /* 0x000001f004047890 */ /* 0x000fe4000ff3e03f */
[----:B------:R-:W-:Y:S02]  /*00d0*/  UIADD3.X UR7, URZ, UR5, URZ, UP0, !UPT ;  /* 0x000000053f077290 */ /* 0x000fe400087fe43f */
[----:B------:R-:W-:-:S07]  /*00e0*/  UIADD3.X UR5, URZ, UR5, URZ, UP1, !UPT ;  /* 0x000000053f057290 */ /* 0x000fce0008ffe43f */
[----:B------:R0:W-:Y:S02]  /*00f0*/  UTMACCTL.PF [UR6] ;  /* 0x00000000060079b9 */ /* 0x0001e40008040000 */
[----:B------:R0:W-:Y:S02]  /*0100*/  UTMACCTL.PF [UR4] ;  /* 0x00000000040079b9 */ /* 0x0001e40008040000 */
[----:B0-----:R-:W-:Y:S01]  /*0110*/  NOP ;  /* 0x0000000000007918 */ /* 0x001fe20000000000 */
.L_x_1:
[----:B------:R-:W-:Y:S05]  /*0120*/  BSYNC B0 ;  /* 0x0000000000007941 */ /* 0x000fea0003800000 */
.L_x_0:
[----:B------:R-:W0:Y:S02]  /*0130*/  SHFL.IDX PT, R3, R0, RZ, 0x1f ;  /* 0x00001fff00037589 */ /* 0x000e2400000e0000 */
[----:B0-----:R-:W-:-:S13]  /*0140*/  ISETP.NE.AND P0, PT, R3, RZ, PT ;  /* 0x000000ff0300720c */ /* 0x001fda0003f05270 */
[----:B------:R-:W-:Y:S05]  /*0150*/  @P0 BRA `(.L_x_2) ;  /* 0x0000000000580947 */ /* 0x000fea0003800000 */
[----:B------:R-:W0:Y:S01]  /*0160*/  S2UR UR8, SR_CgaCtaId ;  /* 0x00000000000879c3 */ /* 0x000e220000008800 */
[----:B------:R-:W-:Y:S01]  /*0170*/  UMOV UR4, 0x400 ;  /* 0x0000040000047882 */ /* 0x000fe20000000000 */
[----:B------:R-:W-:Y:S01]  /*0180*/  UMOV UR5, 0x1 ;  /* 0x0000000100057882 */ /* 0x000fe20000000000 */
[----:B------:R-:W-:Y:S01]  /*0190*/  UMOV UR6, 0x6 ;  /* 0x0000000600067882 */ /* 0x000fe20000000000 */
[----:B------:R-:W-:Y:S01]  /*01a0*/  ELECT P0, URZ, PT ;  /* 0x00000000003f782f */ /* 0x000fe20003800000 */
[----:B------:R-:W-:-:S04]  /*01b0*/  UIADD3 UR6, -UR6, 0x100000, URZ ;  /* 0x0010000006067890 */ /* 0x000fc8000fffe13f */
[----:B------:R-:W-:Y:S02]  /*01c0*/  USHF.L.U32 UR7, UR6, 0xb, URZ ;  /* 0x0000000b06077899 */ /* 0x000fe4000800063f */
[----:B------:R-:W-:Y:S02]  /*01d0*/  USHF.L.U32 UR6, UR6, 0x1, URZ ;  /* 0x0000000106067899 */ /* 0x000fe4000800063f */
[----:B0-----:R-:W-:Y:S02]  /*01e0*/  ULEA UR8, UR8, UR4, 0x18 ;  /* 0x0000000408087291 */ /* 0x001fe4000f8ec03f */
[----:B------:R-:W-:-:S04]  /*01f0*/  UIADD3 UR4, -UR5, 0x100000, URZ ;  /* 0x0010000005047890 */ /* 0x000fc8000fffe13f */
[----:B------:R-:W-:Y:S02]  /*0200*/  USHF.L.U32 UR5, UR4, 0xb, URZ ;  /* 0x0000000b04057899 */ /* 0x000fe4000800063f */
[----:B------:R-:W-:Y:S01]  /*0210*/  USHF.L.U32 UR4, UR4, 0x1, URZ ;  /* 0x0000000104047899 */ /* 0x000fe2000800063f */
[----:B------:R-:W0:Y:S11]  /*0220*/  FENCE.VIEW.ASYNC.S ;  /* 0x00000000000073c6 */ /* 0x000e360000000000 */
[----:B0-----:R0:W1:Y:S01]  /*0230*/  SYNCS.EXCH.64 URZ, [UR8], UR4 ;  /* 0x00000004083f75b2 */ /* 0x0010620008000100 */
[----:B------:R0:W2:Y:S01]  /*0240*/  SYNCS.EXCH.64 URZ, [UR8+0x20], UR6 ;  /* 0x00002006083f75b2 */ /* 0x0000a20008000100 */
[----:B------:R0:W3:Y:S01]  /*0250*/  SYNCS.EXCH.64 URZ, [UR8+0x8], UR4 ;  /* 0x00000804083f75b2 */ /* 0x0000e20008000100 */
[----:B------:R0:W4:Y:S01]  /*0260*/  SYNCS.EXCH.64 URZ, [UR8+0x28], UR6 ;  /* 0x00002806083f75b2 */ /* 0x0001220008000100 */
[----:B------:R0:W0:Y:S01]  /*0270*/  SYNCS.EXCH.64 URZ, [UR8+0x10], UR4 ;  /* 0x00001004083f75b2 */ /* 0x0000220008000100 */
[----:B------:R0:W0:Y:S01]  /*0280*/  SYNCS.EXCH.64 URZ, [UR8+0x30], UR6 ;  /* 0x00003006083f75b2 */ /* 0x0000220008000100 */
[----:B------:R0:W0:Y:S01]  /*0290*/  SYNCS.EXCH.64 URZ, [UR8+0x18], UR4 ;  /* 0x00001804083f75b2 */ /* 0x0000220008000100 */
[----:B------:R0:W0:Y:S01]  /*02a0*/  SYNCS.EXCH.64 URZ, [UR8+0x38], UR6 ;  /* 0x00003806083f75b2 */ /* 0x0000220008000100 */
[----:B------:R-:W-:Y:S01]  /*02b0*/  NOP ;  /* 0x0000000000007918 */ /* 0x000fe20000000000 */
.L_x_2:
[----:B------:R-:W-:Y:S01]  /*02c0*/  SHF.R.S32.HI R7, RZ, 0x1f, R18 ;  /* 0x0000001fff077819 */ /* 0x000fe20000011412 */
[----:B------:R-:W5:Y:S01]  /*02d0*/  SHFL.IDX PT, R0, R0, RZ, 0x1f ;  /* 0x00001fff00007589 */ /* 0x000f6200000e0000 */
[----:B0-----:R-:W0:Y:S01]  /*02e0*/  S2UR UR8, SR_CTAID.X ;  /* 0x00000000000879c3 */ /* 0x001e220000002500 */
[----:B------:R-:W-:Y:S02]  /*02f0*/  ELECT P0, URZ, PT ;  /* 0x00000000003f782f */ /* 0x000fe40003800000 */
[----:B------:R-:W-:Y:S01]  /*0300*/  LEA.HI R7, R7, R18, RZ, 0x7 ;  /* 0x0000001207077211 */ /* 0x000fe200078f38ff */
[----:B------:R-:W1:Y:S01]  /*0310*/  S2R R4, SR_CTAID.Y ;  /* 0x0000000000047919 */ /* 0x000e620000002600 */
[----:B------:R-:W-:Y:S01]  /*0320*/  SHF.R.S32.HI R8, RZ, 0x1f, R3 ;  /* 0x0000001fff087819 */ /* 0x000fe20000011403 */
[----:B------:R-:W-:Y:S01]  /*0330*/  ULDC UR4, c[0x0][0x150] ;  /* 0x0000540000047ab9 */ /* 0x000fe20000000800 */
[----:B------:R-:W-:Y:S01]  /*0340*/  LOP3.LUT R7, R7, 0xffffff80, RZ, 0xc0, !PT ;  /* 0xffffff8007077812 */ /* 0x000fe200078ec0ff */
[----:B------:R-:W-:Y:S01]  /*0350*/  NOP ;  /* 0x0000000000007918 */ /* 0x000fe20000000000 */
[----:B------:R-:W-:Y:S01]  /*0360*/  LEA.HI R8, R8, R3, RZ, 0x2 ;  /* 0x0000000308087211 */ /* 0x000fe200078f10ff */
[----:B------:R-:W2:Y:S01]  /*0370*/  LDC R10, c[0x0][0x144] ;  /* 0x00005100ff0a7b82 */ /* 0x000ea20000000800 */
[----:B------:R-:W-:Y:S01]  /*0380*/  NOP ;  /* 0x0000000000007918 */ /* 0x000fe20000000000 */
[----:B------:R-:W-:Y:S01]  /*0390*/  IMAD.IADD R6, R18, 0x1, -R7 ;  /* 0x0000000112067824 */ /* 0x000fe200078e0a07 */
[----:B------:R-:W-:Y:S01]  /*03a0*/  LOP3.LUT R8, R8, 0x3ffffffc, RZ, 0xc0, !PT ;  /* 0x3ffffffc08087812 */ /* 0x000fe200078ec0ff */
[----:B------:R-:W-:Y:S01]  /*03b0*/  IMAD.MOV.U32 R23, RZ, RZ, 0x1 ;  /* 0x00000001ff177424 */ /* 0x000fe200078e00ff */
[----:B------:R-:W-:-:S02]  /*03c0*/  ISETP.NE.AND P3, PT, R5, RZ, PT ;  /* 0x000000ff0500720c */ /* 0x000fc40003f65270 */
[----:B------:R-:W-:Y:S01]  /*03d0*/  SHF.R.S32.HI R7, RZ, 0x1f, R6 ;  /* 0x0000001fff077819 */ /* 0x000fe20000011406 */
[----:B------:R-:W-:Y:S01]  /*03e0*/  IMAD.IADD R8, R3, 0x1, -R8 ;  /* 0x0000000103087824 */ /* 0x000fe200078e0a08 */
[----:B------:R-:W3:Y:S02]  /*03f0*/  LDC R13, c[0x0][0x140] ;  /* 0x00005000ff0d7b82 */ /* 0x000ee40000000800 */
[----:B------:R-:W-:Y:S02]  /*0400*/  LEA.HI R7, R7, R6, RZ, 0x3 ;  /* 0x0000000607077211 */ /* 0x000fe400078f18ff */
[----:B-----5:R-:W-:Y:S02]  /*0410*/  ISETP.NE.OR P0, PT, R0, RZ, !P0 ;  /* 0x000000ff0000720c */ /* 0x020fe40004705670 */
[--C-:B------:R-:W-:Y:S02]  /*0420*/  SHF.R.S32.HI R0, RZ, 0x3, R7.reuse ;  /* 0x00000003ff007819 */ /* 0x100fe40000011407 */
[----:B------:R-:W-:-:S02]  /*0430*/  SHF.R.S32.HI R7, RZ, 0x1f, R7 ;  /* 0x0000001fff077819 */ /* 0x000fc40000011407 */
[----:B0-----:R-:W-:Y:S02]  /*0440*/  I2FP.F32.U32 R9, UR8 ;  /* 0x0000000800097c45 */ /* 0x001fe40008201000 */
[----:B------:R-:W-:-:S03]  /*0450*/  LEA.HI R7, R7, R0, RZ, 0x2 ;  /* 0x0000000007077211 */ /* 0x000fc600078f10ff */
[----:B------:R-:W-:Y:S01]  /*0460*/  FMUL R9, R9, UR4 ;  /* 0x0000000409097c20 */ /* 0x000fe20008400000 */
[----:B------:R-:W-:Y:S01]  /*0470*/  LOP3.LUT R7, R7, 0xfffffffc, RZ, 0xc0, !PT ;  /* 0xfffffffc07077812 */ /* 0x000fe200078ec0ff */
[----:B------:R-:W-:Y:S01]  /*0480*/  VOTEU.ALL UP0, P0 ;  /* 0x00000000003f7886 */ /* 0x000fe20000000000 */
[----:B-1----:R-:W-:Y:S01]  /*0490*/  I2FP.F32.U32 R3, R4 ;  /* 0x0000000400037245 */ /* 0x002fe20000201000 */
[----:B------:R-:W-:Y:S01]  /*04a0*/  ULDC UR4, c[0x0][0x154] ;  /* 0x0000550000047ab9 */ /* 0x000fe20000000800 */
[----:B------:R-:W-:Y:S01]  /*04b0*/  VOTEU.ALL UP1, P0 ;  /* 0x00000000003f7886 */ /* 0x000fe20000020000 */
[----:B------:R-:W0:Y:S01]  /*04c0*/  F2I.U32.TRUNC.NTZ R9, R9 ;  /* 0x0000000900097305 */ /* 0x000e22000020f000 */
[----:B------:R-:W-:Y:S01]  /*04d0*/  IMAD.IADD R7, R0, 0x1, -R7 ;  /* 0x0000000100077824 */ /* 0x000fe200078e0a07 */
[----:B------:R-:W1:Y:S01]  /*04e0*/  @!UP0 S2UR UR7, SR_CgaCtaId ;  /* 0x00000000000789c3 */ /* 0x000e620000008800 */
[----:B------:R-:W-:Y:S01]  /*04f0*/  FMUL R12, R3, UR4 ;  /* 0x00000004030c7c20 */ /* 0x000fe20008400000 */
[----:B------:R-:W-:Y:S01]  /*0500*/  UMOV UR4, 0x20 ;  /* 0x0000002000047882 */ /* 0x000fe20000000000 */
[----:B------:R-:W-:Y:S01]  /*0510*/  IMAD R8, R8, 0x4, R7 ;  /* 0x0000000408087824 */ /* 0x000fe200078e0207 */
[----:B------:R-:W-:Y:S01]  /*0520*/  @!UP0 UMOV UR6, 0x400 ;  /* 0x0000040000068882 */ /* 0x000fe20000000000 */
[----:B------:R-:W-:-:S04]  /*0530*/  @!UP0 UIADD3 UR4, -UR4, 0x100000, URZ ;  /* 0x0010000004048890 */ /* 0x000fc8000fffe13f */
[----:B------:R-:W-:Y:S02]  /*0540*/  @!UP0 USHF.L.U32 UR5, UR4, 0xb, URZ ;  /* 0x0000000b04058899 */ /* 0x000fe4000800063f */
[----:B------:R-:W-:Y:S01]  /*0550*/  @!UP0 USHF.L.U32 UR4, UR4, 0x1, URZ ;  /* 0x0000000104048899 */ /* 0x000fe2000800063f */
[----:B---3--:R-:W-:Y:S01]  /*0560*/  ISETP.EQ.U32.AND P2, PT, R13, 0x1, PT ;  /* 0x000000010d00780c */ /* 0x008fe20003f42070 */
[----:B------:R-:W3:Y:S01]  /*0570*/  F2I.U32.TRUNC.NTZ R12, R12 ;  /* 0x0000000c000c7305 */ /* 0x000ee2000020f000 */
[----:B------:R-:W-:Y:S01]  /*0580*/  LEA.HI R0, R8, R8, RZ, 0x1 ;  /* 0x0000000808007211 */ /* 0x000fe200078f08ff */
[----:B------:R-:W5:Y:S03]  /*0590*/  LDC R7, c[0x0][0x148] ;  /* 0x00005200ff077b82 */ /* 0x000f660000000800 */
[----:B------:R-:W-:Y:S01]  /*05a0*/  LOP3.LUT R11, R0, 0xfffffffe, RZ, 0xc0, !PT ;  /* 0xfffffffe000b7812 */ /* 0x000fe200078ec0ff */
[----:B0-----:R-:W-:Y:S01]  /*05b0*/  IMAD.MOV R15, RZ, RZ, -R9 ;  /* 0x000000ffff0f7224 */ /* 0x001fe200078e0a09 */
[----:B------:R-:W-:-:S03]  /*05c0*/  SHF.R.S32.HI R9, RZ, 0x1f, R2 ;  /* 0x0000001fff097819 */ /* 0x000fc60000011402 */
[----:B--2---:R-:W-:Y:S01]  /*05d0*/  IMAD R3, R10, R15, UR8 ;  /* 0x000000080a037e24 */ /* 0x004fe2000f8e020f */
[----:B------:R-:W-:Y:S01]  /*05e0*/  LEA.HI R9, R9, R2, RZ, 0x2 ;  /* 0x0000000209097211 */ /* 0x000fe200078f10ff */
[C---:B------:R-:W-:Y:S02]  /*05f0*/  IMAD.IADD R0, R8.reuse, 0x1, -R11 ;  /* 0x0000000108007824 */ /* 0x040fe400078e0a0b */
[----:B------:R-:W-:Y:S01]  /*0600*/  IMAD.SHL.U32 R11, R8, 0x4, RZ ;  /* 0x00000004080b7824 */ /* 0x000fe200078e00ff */
[----:B------:R-:W-:Y:S01]  /*0610*/  LOP3.LUT R9, R9, 0xfffffffc, RZ, 0xc0, !PT ;  /* 0xfffffffc09097812 */ /* 0x000fe200078ec0ff */
[----:B---3--:R-:W-:Y:S01]  /*0620*/  IMAD.MOV R21, RZ, RZ, -R12 ;  /* 0x000000ffff157224 */ /* 0x008fe200078e0a0c */
[----:B------:R-:W-:Y:S01]  /*0630*/  ISETP.NE.AND P4, PT, R0, R3, PT ;  /* 0x000000030000720c */ /* 0x000fe20003f85270 */
[----:B-1----:R-:W-:Y:S01]  /*0640*/  @!UP0 ULEA UR6, UR7, UR6, 0x18 ;  /* 0x0000000607068291 */ /* 0x002fe2000f8ec03f */
[----:B------:R-:W-:Y:S01]  /*0650*/  LOP3.LUT R152, R8, 0xc, R11, 0x78, !PT ;  /* 0x0000000c08987812 */ /* 0x000fe200078e780b */
[----:B------:R-:W-:Y:S01]  /*0660*/  IMAD.IADD R0, R2, 0x1, -R9 ;  /* 0x0000000102007824 */ /* 0x000fe200078e0a09 */
[----:B------:R-:W-:Y:S01]  /*0670*/  VOTEU.ALL UP0, P0 ;  /* 0x00000000003f7886 */ /* 0x000fe20000000000 */
[----:B------:R-:W-:Y:S01]  /*0680*/  LOP3.LUT P0, RZ, R6, 0x7, RZ, 0xc0, !PT ;  /* 0x0000000706ff7812 */ /* 0x000fe2000780c0ff */
[----:B------:R-:W-:-:S02]  /*0690*/  VIADD R6, R5, 0xffffffff ;  /* 0xffffffff05067836 */ /* 0x000fc40000000000 */
[----:B------:R-:W-:Y:S01]  /*06a0*/  ISETP.NE.AND P1, PT, R0, 0x3, PT ;  /* 0x000000030000780c */ /* 0x000fe20003f25270 */
[----:B-----5:R-:W-:Y:S01]  /*06b0*/  IMAD R9, R7, R21, R4 ;  /* 0x0000001507097224 */ /* 0x020fe200078e0204 */
[----:B------:R-:W-:Y:S02]  /*06c0*/  ISETP.LT.U32.AND P0, PT, R152, 0x4, !P0 ;  /* 0x000000049800780c */ /* 0x000fe40004701070 */
[----:B------:R-:W-:Y:S01]  /*06d0*/  ISETP.EQ.OR P1, PT, R0, RZ, !P1 ;  /* 0x000000ff0000720c */ /* 0x000fe20004f22670 */
[----:B------:R-:W0:Y:S02]  /*06e0*/  FENCE.VIEW.ASYNC.S ;  /* 0x00000000000073c6 */ /* 0x000e240000000000 */
[----:B0-----:R0:W1:Y:S01]  /*06f0*/  @!UP0 SYNCS.EXCH.64 URZ, [UR6+0x50], UR4 ;  /* 0x00005004063f85b2 */ /* 0x0010620008000100 */
[----:B------:R-:W-:Y:S02]  /*0700*/  @P4 LEA.HI R2, R152, R152, RZ, 0x1 ;  /* 0x0000009898024211 */ /* 0x000fe400078f08ff */
[----:B------:R-:W-:-:S02]  /*0710*/  ISETP.EQ.AND P1, PT, R5, RZ, P1 ;  /* 0x000000ff0500720c */ /* 0x000fc40000f22270 */
[----:B------:R-:W-:Y:S02]  /*0720*/  @P4 SHF.R.S32.HI R2, RZ, 0x1, R2 ;  /* 0x00000001ff024819 */ /* 0x000fe40000011402 */
[----:B------:R-:W-:Y:S02]  /*0730*/  ISETP.GE.U32.AND P6, PT, R6, 0x2, PT ;  /* 0x000000020600780c */ /* 0x000fe40003fc6070 */
[----:B------:R-:W-:Y:S02]  /*0740*/  @P4 ISETP.NE.AND P5, PT, R2, R9, PT ;  /* 0x000000090200420c */ /* 0x000fe40003fa5270 */
[----:B------:R-:W-:Y:S02]  /*0750*/  SEL R2, RZ, 0x1, !P0 ;  /* 0x00000001ff027807 */ /* 0x000fe40004000000 */
[----:B------:R-:W-:Y:S02]  /*0760*/  @P4 SEL R23, RZ, 0x1, P5 ;  /* 0x00000001ff174807 */ /* 0x000fe40002800000 */
[----:B------:R-:W-:Y:S01]  /*0770*/  SEL R19, RZ, 0x1, !P1 ;  /* 0x00000001ff137807 */ /* 0x000fe20004800000 */
[----:B------:R0:W2:Y:S01]  /*0780*/  @!UP1 SYNCS.EXCH.64 URZ, [UR6+0x58], UR4 ;  /* 0x00005804063f95b2 */ /* 0x0000a20008000100 */
[----:B------:R-:W-:Y:S01]  /*0790*/  LOP3.LUT R23, R23, R2, RZ, 0xc0, !PT ;  /* 0x0000000217177212 */ /* 0x000fe200078ec0ff */
[----:B------:R-:W-:Y:S01]  /*07a0*/  NOP ;  /* 0x0000000000007918 */ /* 0x000fe20000000000 */
[----:B------:R-:W-:Y:S01]  /*07b0*/  SEL R19, R19, 0x2, P6 ;  /* 0x0000000213137807 */ /* 0x000fe20003000000 */
[----:B------:R-:W-:Y:S06]  /*07c0*/  @!P2 BRA `(.L_x_3) ;  /* 0x000000000008a947 */ /* 0x000fec0003800000 */
[----:B-12-4-:R-:W-:Y:S01]  /*07d0*/  UCGABAR_ARV ;  /* 0x00000000000079c7 */ /* 0x016fe20008000000 */
[----:B------:R-:W-:Y:S05]  /*07e0*/  BRA `(.L_x_4) ;  /* 0x0000000000047947 */ /* 0x000fea0003800000 */
.L_x_3:
[----:B-12-4-:R-:W-:Y:S01]  /*07f0*/  NOP ;  /* 0x0000000000007918 */ /* 0x016fe20000000000 */
.L_x_4:
[----:B------:R-:W1:Y:S01]  /*0800*/  LDC R2, c[0x0][0x65c] ;  /* 0x00019700ff027b82 */ /* 0x000e620000000800 */
[----:B------:R-:W-:Y:S02]  /*0810*/  IMAD.U32 R8, RZ, RZ, UR8 ;  /* 0x00000008ff087e24 */ /* 0x000fe4000f8e00ff */
[----:B------:R-:W-:Y:S01]  /*0820*/  IMAD.MOV.U32 R9, RZ, RZ, RZ ;  /* 0x000000ffff097224 */ /* 0x000fe200078e00ff */
[----:B-1----:R-:W-:-:S04]  /*0830*/  ISETP.NE.AND P1, PT, R2, 0x1, PT ;  /* 0x000000010200780c */ /* 0x002fc80003f25270 */
[----:B------:R-:W-:-:S09]  /*0840*/  P2R R5, PR, RZ, 0x2 ;  /* 0x00000002ff057803 */ /* 0x000fd20000000000 */
[----:B------:R-:W1:Y:S01]  /*0850*/  @P1 LDC R17, c[0x0][0x10] ;  /* 0x00000400ff111b82 */ /* 0x000e620000000800 */
[----:B------:R-:W-:Y:S02]  /*0860*/  @P1 IMAD.MOV.U32 R5, RZ, RZ, RZ ;  /* 0x000000ffff051224 */ /* 0x000fe400078e00ff */
[----:B------:R-:W-:-:S05]  /*0870*/  @P1 IMAD.MOV.U32 R13, RZ, RZ, RZ ;  /* 0x000000ffff0d1224 */ /* 0x000fca00078e00ff */
[----:B------:R-:W2:Y:S01]  /*0880*/  @!P1 LDC R11, c[0x0][0xc] ;  /* 0x00000300ff0b9b82 */ /* 0x000ea20000000800 */
[----:B-1----:R-:W-:-:S04]  /*0890*/  @P1 IMAD.WIDE.U32 R16, R17, UR8, R4 ;  /* 0x0000000811101c25 */ /* 0x002fc8000f8e0004 */
[----:B------:R-:W-:Y:S02]  /*08a0*/  @P1 IMAD.IADD R17, R17, 0x1, R13 ;  /* 0x0000000111111824 */ /* 0x000fe400078e020d */
[----:B--2---:R-:W-:-:S04]  /*08b0*/  @!P1 IMAD.WIDE.U32 R8, R4, R11, R8 ;  /* 0x0000000b04089225 */ /* 0x004fc800078e0008 */
[----:B------:R-:W-:Y:S02]  /*08c0*/  @!P1 IMAD.MOV.U32 R16, RZ, RZ, R8 ;  /* 0x000000ffff109224 */ /* 0x000fe400078e0008 */
[----:B------:R-:W-:Y:S01]  /*08d0*/  @!P1 IMAD.MOV.U32 R17, RZ, RZ, R9 ;  /* 0x000000ffff119224 */ /* 0x000fe200078e0009 */
[----:B------:R-:W-:Y:S06]  /*08e0*/  @!P2 BRA `(.L_x_5) ;  /* 0x00000000000ca947 */ /* 0x000fec0003800000 */
[----:B------:R-:W-:Y:S01]  /*08f0*/  UCGABAR_WAIT ;  /* 0x0000000000007dc7 */ /* 0x000fe20008000000 */
[----:B------:R-:W-:Y:S01]  /*0900*/  CCTL.IVALL ;  /* 0x00000000ff00798f */ /* 0x000fe20002000000 */
[----:B------:R-:W-:Y:S05]  /*0910*/  BRA `(.L_x_6) ;  /* 0x0000000000047947 */ /* 0x000fea0003800000 */
.L_x_5:
[----:B------:R-:W-:Y:S06]  /*0920*/  BAR.SYNC.DEFER_BLOCKING 0x0 ;  /* 0x0000000000007b1d */ /* 0x000fec0000010000 */
.L_x_6:
[----:B------:R-:W-:Y:S05]  /*0930*/  @!P3 BRA `(.L_x_7) ;  /* 0x000000800010b947 */ /* 0x000fea0003800000 */
[----:B------:R-:W-:-:S13]  /*0940*/  ISETP.GT.U32.AND P0, PT, R6, 0x1, PT ;  /* 0x000000010600780c */ /* 0x000fda0003f04070 */
[----:B0-----:R-:W-:Y:S05]  /*0950*/  @P0 EXIT ;  /* 0x000000000000094d */ /* 0x001fea0003800000 */
[----:B------:R-:W-:Y:S01]  /*0960*/  ULDC.64 UR4, c[0x0][0x650] ;  /* 0x0001940000047ab9 */ /* 0x000fe20000000a00 */
[----:B------:R-:W-:Y:S01]  /*0970*/  PRMT R0, RZ, 0x7610, R0 ;  /* 0x00007610ff007816 */ /* 0x000fe20000000000 */
[----:B------:R-:W-:Y:S01]  /*0980*/  IMAD.MOV.U32 R154, RZ, RZ, -0x1 ;  /* 0xffffffffff9a7424 */ /* 0x000fe200078e00ff */
[----:B------:R-:W-:Y:S01]  /*0990*/  ISETP.GE.U32.AND P0, PT, R16, UR4, PT ;  /* 0x0000000410007c0c */ /* 0x000fe2000bf06070 */
[----:B------:R-:W-:Y:S02]  /*09a0*/  IMAD.MOV.U32 R153, RZ, RZ, -0x1 ;  /* 0xffffffffff997424 */ /* 0x000fe400078e00ff */
[----:B------:R-:W-:Y:S01]  /*09b0*/  IMAD.MOV.U32 R22, RZ, RZ, -0x1 ;  /* 0xffffffffff167424 */ /* 0x000fe200078e00ff */
[----:B------:R-:W-:-:S13]  /*09c0*/  ISETP.GE.U32.AND.EX P0, PT, R17, UR5, PT, P0 ;  /* 0x0000000511007c0c */ /* 0x000fda000bf06100 */
[----:B------:R-:W-:Y:S05]  /*09d0*/  @P0 BRA `(.L_x_8) ;  /* 0x00000004002c0947 */ /* 0x000fea0003800000 */
[----:B------:R-:W0:Y:S01]  /*09e0*/  LDC.64 R24, c[0x0][0x628] ;  /* 0x00018a00ff187b82 */ /* 0x000e220000000a00 */
[----:B------:R-:W-:Y:S02]  /*09f0*/  IMAD.MOV.U32 R8, RZ, RZ, R16 ;  /* 0x000000ffff087224 */ /* 0x000fe400078e0010 */
[----:B------:R-:W-:-:S05]  /*0a00*/  IMAD.MOV.U32 R9, RZ, RZ, R17 ;  /* 0x000000ffff097224 */ /* 0x000fca00078e0011 */
[----:B------:R-:W1:Y:S08]  /*0a10*/  LDC R0, c[0x0][0x630] ;  /* 0x00018c00ff007b82 */ /* 0x000e700000000800 */
[----:B------:R-:W2:Y:S01]  /*0a20*/  LDC.64 R26, c[0x0][0x620] ;  /* 0x00018800ff1a7b82 */ /* 0x000ea20000000a00 */
[----:B0-----:R-:W-:-:S04]  /*0a30*/  ISETP.NE.U32.AND P0, PT, R24, RZ, PT ;  /* 0x000000ff1800720c */ /* 0x001fc80003f05070 */
[----:B------:R-:W-:-:S13]  /*0a40*/  ISETP.NE.AND.EX P0, PT, R25, RZ, PT, P0 ;  /* 0x000000ff1900720c */ /* 0x000fda0003f05300 */
[----:B-12---:R-:W-:Y:S05]  /*0a50*/  @!P0 BRA `(.L_x_9) ;  /* 0x0000000000288947 */ /* 0x006fea0003800000 */
[----:B------:R-:W0:Y:S02]  /*0a60*/  LDC R13, c[0x0][0x634] ;  /* 0x00018d00ff0d7b82 */ /* 0x000e240000000800 */
[----:B0-----:R-:W-:-:S05]  /*0a70*/  IADD3 R13, P0, R16, R13, RZ ;  /* 0x0000000d100d7210 */ /* 0x001fca0007f1e0ff */
[----:B------:R-:W-:-:S04]  /*0a80*/  IMAD.X R15, RZ, RZ, R17, P0 ;  /* 0x000000ffff0f7224 */ /* 0x000fc800000e0611 */
[----:B------:R-:W-:-:S04]  /*0a90*/  IMAD.WIDE.U32 R8, R15, R24, RZ ;  /* 0x000000180f087225 */ /* 0x000fc800078e00ff */
[----:B------:R-:W-:-:S04]  /*0aa0*/  IMAD.WIDE.U32 R10, P0, R13, R25, R8 ;  /* 0x000000190d0a7225 */ /* 0x000fc80007800008 */
[----:B------:R-:W-:-:S04]  /*0ab0*/  IMAD.WIDE.U32 R8, R13, R24, RZ ;  /* 0x000000180d087225 */ /* 0x000fc800078e00ff */
[----:B------:R-:W-:Y:S01]  /*0ac0*/  IMAD.X R13, RZ, RZ, RZ, P0 ;  /* 0x000000ffff0d7224 */ /* 0x000fe200000e06ff */
[----:B------:R-:W-:Y:S01]  /*0ad0*/  IADD3 RZ, P0, R9, R10, RZ ;  /* 0x0000000a09ff7210 */ /* 0x000fe20007f1e0ff */
[----:B------:R-:W-:-:S04]  /*0ae0*/  IMAD.MOV.U32 R12, RZ, RZ, R11 ;  /* 0x000000ffff0c7224 */ /* 0x000fc800078e000b */
[----:B------:R-:W-:-:S08]  /*0af0*/  IMAD.WIDE.U32.X R8, R15, R25, R12, P0 ;  /* 0x000000190f087225 */ /* 0x000fd000000e040c */
.L_x_9:
[----:B------:R-:W0:Y:S01]  /*0b00*/  LDC.64 R24, c[0x0][0x640] ;  /* 0x00019000ff187b82 */ /* 0x000e220000000a00 */
[-CC-:B------:R-:W-:Y:S01]  /*0b10*/  SHF.R.U64 R28, R8, R0.reuse, R9.reuse ;  /* 0x00000000081c7219 */ /* 0x180fe20000001209 */
[----:B------:R-:W-:Y:S01]  /*0b20*/  IMAD R30, R7, R21, R4 ;  /* 0x00000015071e7224 */ /* 0x000fe200078e0204 */
[----:B------:R-:W-:Y:S01]  /*0b30*/  SHF.R.U32.HI R0, RZ, R0, R9 ;  /* 0x00000000ff007219 */ /* 0x000fe20000011609 */
[----:B------:R-:W-:Y:S01]  /*0b40*/  IMAD.MOV.U32 R21, RZ, RZ, 0x1 ;  /* 0x00000001ff157424 */ /* 0x000fe200078e00ff */
[----:B------:R-:W-:-:S03]  /*0b50*/  IADD3 R5, P0, RZ, -R28, RZ ;  /* 0x8000001cff057210 */ /* 0x000fc60007f1e0ff */
[----:B------:R-:W1:Y:S02]  /*0b60*/  LDC R6, c[0x0][0x618] ;  /* 0x00018600ff067b82 */ /* 0x000e640000000800 */
[----:B------:R-:W-:-:S04]  /*0b70*/  IMAD.X R9, RZ, RZ, ~R0, P0 ;  /* 0x000000ffff097224 */ /* 0x000fc800000e0e00 */
[-C--:B------:R-:W-:Y:S02]  /*0b80*/  IMAD R0, R9, R26.reuse, RZ ;  /* 0x0000001a09007224 */ /* 0x080fe400078e02ff */
[----:B------:R-:W2:Y:S01]  /*0b90*/  LDC R11, c[0x0][0x608] ;  /* 0x00018200ff0b7b82 */ /* 0x000ea20000000800 */
[----:B------:R-:W-:-:S04]  /*0ba0*/  IMAD.WIDE.U32 R8, R5, R26, R16 ;  /* 0x0000001a05087225 */ /* 0x000fc800078e0010 */
[----:B------:R-:W-:-:S03]  /*0bb0*/  IMAD R5, R5, R27, R0 ;  /* 0x0000001b05057224 */ /* 0x000fc600078e0200 */
[----:B------:R-:W3:Y:S01]  /*0bc0*/  LDC R12, c[0x0][0x658] ;  /* 0x00019600ff0c7b82 */ /* 0x000ee20000000800 */
[----:B0-----:R-:W-:Y:S01]  /*0bd0*/  ISETP.NE.U32.AND P0, PT, R24, RZ, PT ;  /* 0x000000ff1800720c */ /* 0x001fe20003f05070 */
[----:B------:R-:W-:Y:S02]  /*0be0*/  IMAD.IADD R5, R9, 0x1, R5 ;  /* 0x0000000109057824 */ /* 0x000fe400078e0205 */
[----:B------:R-:W-:Y:S01]  /*0bf0*/  IMAD.MOV.U32 R9, RZ, RZ, -0x1 ;  /* 0xffffffffff097424 */ /* 0x000fe200078e00ff */
[----:B------:R-:W-:-:S03]  /*0c00*/  ISETP.NE.AND.EX P0, PT, R25, RZ, PT, P0 ;  /* 0x000000ff1900720c */ /* 0x000fc60003f05300 */
[----:B------:R-:W0:Y:S01]  /*0c10*/  LDC R15, c[0x0][0x600] ;  /* 0x00018000ff0f7b82 */ /* 0x000e220000000800 */
[-CC-:B-1----:R-:W-:Y:S02]  /*0c20*/  SHF.R.U64 R13, R8, R6.reuse, R5.reuse ;  /* 0x00000006080d7219 */ /* 0x182fe40000001205 */
[----:B------:R-:W-:-:S05]  /*0c30*/  SHF.R.U32.HI R0, RZ, R6, R5 ;  /* 0x00000006ff007219 */ /* 0x000fca0000011605 */
[----:B------:R-:W1:Y:S01]  /*0c40*/  LDC R14, c[0x0][0x648] ;  /* 0x00019200ff0e7b82 */ /* 0x000e620000000800 */
[-CC-:B--2---:R-:W-:Y:S02]  /*0c50*/  SHF.R.U64 R27, R13, R11.reuse, R0.reuse ;  /* 0x0000000b0d1b7219 */ /* 0x184fe40000001200 */
[----:B------:R-:W-:-:S05]  /*0c60*/  SHF.R.U32.HI R5, RZ, R11, R0 ;  /* 0x0000000bff057219 */ /* 0x000fca0000011600 */
[----:B------:R-:W2:Y:S01]  /*0c70*/  LDC R20, c[0x0][0x638] ;  /* 0x00018e00ff147b82 */ /* 0x000ea20000000800 */
[-CC-:B---3--:R-:W-:Y:S02]  /*0c80*/  SHF.R.U64 R26, R27, R12.reuse, R5.reuse ;  /* 0x0000000c1b1a7219 */ /* 0x188fe40000001205 */
[-C--:B------:R-:W-:Y:S02]  /*0c90*/  SHF.L.U32 R0, R9, R12.reuse, RZ ;  /* 0x0000000c09007219 */ /* 0x080fe400000006ff */
[----:B------:R-:W-:Y:S01]  /*0ca0*/  SHF.R.U32.HI R5, RZ, R12, R5 ;  /* 0x0000000cff057219 */ /* 0x000fe20000011605 */
[----:B------:R-:W-:Y:S01]  /*0cb0*/  IMAD.MOV.U32 R4, RZ, RZ, R26 ;  /* 0x000000ffff047224 */ /* 0x000fe200078e001a */
[----:B------:R-:W-:Y:S01]  /*0cc0*/  LOP3.LUT R10, RZ, R0, RZ, 0x33, !PT ;  /* 0x00000000ff0a7212 */ /* 0x000fe200078e33ff */
[----:B------:R-:W3:Y:S01]  /*0cd0*/  LDC R22, c[0x0][0x610] ;  /* 0x00018400ff167b82 */ /* 0x000ee20000000800 */
[----:B------:R-:W-:Y:S05]  /*0ce0*/  @!P0 BRA `(.L_x_10) ;  /* 0x0000000000288947 */ /* 0x000fea0003800000 */
[----:B------:R-:W4:Y:S02]  /*0cf0*/  LDC R9, c[0x0][0x64c] ;  /* 0x00019300ff097b82 */ /* 0x000f240000000800 */
[----:B----4-:R-:W-:-:S05]  /*0d00*/  IADD3 R9, P0, R26, R9, RZ ;  /* 0x000000091a097210 */ /* 0x010fca0007f1e0ff */
        /* <DEDUP_REMOVED lines=8> */
.L_x_10:
[----:B-1----:R-:W-:Y:S01]  /*0d90*/  SHF.R.U64 R4, R4, R14, R5 ;  /* 0x0000000e04047219 */ /* 0x002fe20000001205 */
[----:B0-----:R-:W-:Y:S01]  /*0da0*/  VIADD R6, R15, 0xffffffff ;  /* 0xffffffff0f067836 */ /* 0x001fe20000000000 */
[----:B------:R-:W-:Y:S02]  /*0db0*/  SHF.L.U32 R0, R21, R12, RZ ;  /* 0x0000000c15007219 */ /* 0x000fe400000006ff */
[----:B------:R-:W-:Y:S01]  /*0dc0*/  LOP3.LUT R5, R27, R10, RZ, 0xc0, !PT ;  /* 0x0000000a1b057212 */ /* 0x000fe200078ec0ff */
[----:B------:R-:W-:Y:S01]  /*0dd0*/  IMAD.MOV R7, RZ, RZ, -R4 ;  /* 0x000000ffff077224 */ /* 0x000fe200078e0a04 */
[----:B------:R-:W-:Y:S02]  /*0de0*/  SEL R3, R3, R30, !P1 ;  /* 0x0000001e03037207 */ /* 0x000fe40004800000 */
[----:B------:R-:W-:Y:S01]  /*0df0*/  LOP3.LUT R6, R13, R6, RZ, 0xc0, !PT ;  /* 0x000000060d067212 */ /* 0x000fe200078ec0ff */
[----:B------:R-:W-:Y:S02]  /*0e00*/  IMAD R4, R0, R4, R5 ;  /* 0x0000000400047224 */ /* 0x000fe400078e0205 */
[----:B--2---:R-:W-:-:S02]  /*0e10*/  IMAD R0, R7, R20, R26 ;  /* 0x0000001407007224 */ /* 0x004fc400078e021a */
[----:B---3--:R-:W-:Y:S02]  /*0e20*/  IMAD R3, R4, R22, R3 ;  /* 0x0000001604037224 */ /* 0x008fe400078e0203 */
[----:B------:R-:W-:Y:S02]  /*0e30*/  IMAD R154, R0, R15, R6 ;  /* 0x0000000f009a7224 */ /* 0x000fe400078e0206 */
[----:B------:R-:W-:Y:S02]  /*0e40*/  IMAD.MOV.U32 R4, RZ, RZ, 0x1 ;  /* 0x00000001ff047424 */ /* 0x000fe400078e00ff */
[----:B------:R-:W-:Y:S01]  /*0e50*/  IMAD.MOV.U32 R22, RZ, RZ, R28 ;  /* 0x000000ffff167224 */ /* 0x000fe200078e001c */
[----:B------:R-:W-:Y:S02]  /*0e60*/  SEL R153, R154, R3, !P1 ;  /* 0x000000039a997207 */ /* 0x000fe40004800000 */
[----:B------:R-:W-:Y:S02]  /*0e70*/  PRMT R0, R4, 0x7610, R0 ;  /* 0x0000761004007816 */ /* 0x000fe40000000000 */
[----:B------:R-:W-:-:S07]  /*0e80*/  SEL R154, R3, R154, !P1 ;  /* 0x0000009a039a7207 */ /* 0x000fce0004800000 */
.L_x_8:
[----:B------:R-:W-:-:S08]  /*0e90*/  NOP ;  /* 0x0000000000007918 */ /* 0x000fd00000000000 */
[----:B------:R-:W0:Y:S02]  /*0ea0*/  USETMAXREG.TRY_ALLOC.CTAPOOL UP0, 0xe8 ;  /* 0x000000e8000079c8 */ /* 0x000e240008000600 */
[----:B0-----:R-:W-:-:S13]  /*0eb0*/  PLOP3.LUT P0, PT, PT, PT, UP0, 0x80, 0x0 ;  /* 0x000000000000781c */ /* 0x001fda0003f0f008 */
[----:B------:R-:W-:Y:S05]  /*0ec0*/  @!P0 BRA `(.L_x_8) ;  /* 0xfffffffc00f08947 */ /* 0x000fea000383ffff */
[----:B------:R-:W-:Y:S01]  /*0ed0*/  ULDC.64 UR4, c[0x0][0x598] ;  /* 0x0001660000047ab9 */ /* 0x000fe20000000a00 */
[----:B------:R-:W-:Y:S01]  /*0ee0*/  ULDC.64 UR36, c[0x0][0x208] ;  /* 0x0000820000247ab9 */ /* 0x000fe20000000a00 */
[----:B------:R-:W-:-:S04]  /*0ef0*/  ISETP.NE.U32.AND P0, PT, RZ, UR4, PT ;  /* 0x00000004ff007c0c */ /* 0x000fc8000bf05070 */
[----:B------:R-:W-:-:S13]  /*0f00*/  ISETP.NE.AND.EX P0, PT, RZ, UR5, PT, P0 ;  /* 0x00000005ff007c0c */ /* 0x000fda000bf05300 */
[----:B------:R-:W-:Y:S05]  /*0f10*/  @!P0 BRA `(.L_x_11) ;  /* 0x00000000001c8947 */ /* 0x000fea0003800000 */
[----:B------:R-:W0:Y:S02]  /*0f20*/  LDC.64 R4, c[0x0][0x598] ;  /* 0x00016600ff047b82 */ /* 0x000e240000000a00 */
[----:B0-----:R-:W2:Y:S02]  /*0f30*/  LDG.E.64 R4, desc[UR36][R4.64] ;  /* 0x0000002404047981 */ /* 0x001ea4000c1e1b00 */
[----:B--2---:R-:W-:-:S04]  /*0f40*/  ISETP.NE.U32.AND P0, PT, R4, RZ, PT ;  /* 0x000000ff0400720c */ /* 0x004fc80003f05070 */
[----:B------:R-:W-:-:S13]  /*0f50*/  ISETP.NE.AND.EX P0, PT, R5, RZ, PT, P0 ;  /* 0x000000ff0500720c */ /* 0x000fda0003f05300 */
[----:B------:R-:W-:Y:S05]  /*0f60*/  @!P0 BRA `(.L_x_11) ;  /* 0x0000000000088947 */ /* 0x000fea0003800000 */
[----:B------:R0:W5:Y:S01]  /*0f70*/  LD.E R155, desc[UR36][R4.64] ;  /* 0x00000024049b7980 */ /* 0x000162000c101900 */
[----:B------:R-:W-:Y:S05]  /*0f80*/  BRA `(.L_x_12) ;  /* 0x0000000000247947 */ /* 0x000fea0003800000 */
.L_x_11:
[----:B------:R-:W-:Y:S02]  /*0f90*/  ULDC.64 UR4, c[0x0][0x588] ;  /* 0x0001620000047ab9 */ /* 0x000fe40000000a00 */
[----:B------:R-:W-:-:S04]  /*0fa0*/  ISETP.NE.U32.AND P0, PT, RZ, UR4, PT ;  /* 0x00000004ff007c0c */ /* 0x000fc8000bf05070 */
[----:B------:R-:W-:-:S13]  /*0fb0*/  ISETP.NE.AND.EX P0, PT, RZ, UR5, PT, P0 ;  /* 0x00000005ff007c0c */ /* 0x000fda000bf05300 */
[----:B------:R-:W-:Y:S05]  /*0fc0*/  @!P0 BRA `(.L_x_13) ;  /* 0x00000000000c8947 */ /* 0x000fea0003800000 */
[----:B------:R-:W0:Y:S02]  /*0fd0*/  LDC.64 R4, c[0x0][0x588] ;  /* 0x00016200ff047b82 */ /* 0x000e240000000a00 */
[----:B0-----:R1:W5:Y:S01]  /*0fe0*/  LDG.E R155, desc[UR36][R4.64] ;  /* 0x00000024049b7981 */ /* 0x001362000c1e1900 */
[----:B------:R-:W-:Y:S05]  /*0ff0*/  BRA `(.L_x_12) ;  /* 0x0000000000087947 */ /* 0x000fea0003800000 */
.L_x_13:
[----:B------:R-:W-:Y:S02]  /*1000*/  ULDC UR4, c[0x0][0x580] ;  /* 0x0001600000047ab9 */ /* 0x000fe40000000800 */
[----:B------:R-:W-:-:S07]  /*1010*/  IMAD.U32 R155, RZ, RZ, UR4 ;  /* 0x00000004ff9b7e24 */ /* 0x000fce000f8e00ff */
.L_x_12:
[----:B------:R-:W-:Y:S02]  /*1020*/  ULDC.64 UR4, c[0x0][0x5a0] ;  /* 0x0001680000047ab9 */ /* 0x000fe40000000a00 */
[----:B------:R-:W-:-:S04]  /*1030*/  ISETP.NE.U32.AND P0, PT, RZ, UR4, PT ;  /* 0x00000004ff007c0c */ /* 0x000fc8000bf05070 */
[----:B------:R-:W-:-:S13]  /*1040*/  ISETP.NE.AND.EX P0, PT, RZ, UR5, PT, P0 ;  /* 0x00000005ff007c0c */ /* 0x000fda000bf05300 */
[----:B------:R-:W-:Y:S05]  /*1050*/  @!P0 BRA `(.L_x_14) ;  /* 0x00000000001c8947 */ /* 0x000fea0003800000 */
[----:B01----:R-:W0:Y:S02]  /*1060*/  LDC.64 R4, c[0x0][0x5a0] ;  /* 0x00016800ff047b82 */ /* 0x003e240000000a00 */
[----:B0-----:R-:W2:Y:S02]  /*1070*/  LDG.E.64 R4, desc[UR36][R4.64] ;  /* 0x0000002404047981 */ /* 0x001ea4000c1e1b00 */
[----:B--2---:R-:W-:-:S04]  /*1080*/  ISETP.NE.U32.AND P0, PT, R4, RZ, PT ;  /* 0x000000ff0400720c */ /* 0x004fc80003f05070 */
[----:B------:R-:W-:-:S13]  /*1090*/  ISETP.NE.AND.EX P0, PT, R5, RZ, PT, P0 ;  /* 0x000000ff0500720c */ /* 0x000fda0003f05300 */
[----:B------:R-:W-:Y:S05]  /*10a0*/  @!P0 BRA `(.L_x_14) ;  /* 0x0000000000088947 */ /* 0x000fea0003800000 */
[----:B------:R0:W5:Y:S01]  /*10b0*/  LD.E R156, desc[UR36][R4.64] ;  /* 0x00000024049c7980 */ /* 0x000162000c101900 */
[----:B------:R-:W-:Y:S05]  /*10c0*/  BRA `(.L_x_15) ;  /* 0x0000000000247947 */ /* 0x000fea0003800000 */
.L_x_14:
[----:B------:R-:W-:Y:S02]  /*10d0*/  ULDC.64 UR4, c[0x0][0x590] ;  /* 0x0001640000047ab9 */ /* 0x000fe40000000a00 */
[----:B------:R-:W-:-:S04]  /*10e0*/  ISETP.NE.U32.AND P0, PT, RZ, UR4, PT ;  /* 0x00000004ff007c0c */ /* 0x000fc8000bf05070 */
[----:B------:R-:W-:-:S13]  /*10f0*/  ISETP.NE.AND.EX P0, PT, RZ, UR5, PT, P0 ;  /* 0x00000005ff007c0c */ /* 0x000fda000bf05300 */
[----:B------:R-:W-:Y:S05]  /*1100*/  @!P0 BRA `(.L_x_16) ;  /* 0x00000000000c8947 */ /* 0x000fea0003800000 */
[----:B------:R-:W2:Y:S02]  /*1110*/  LDC.64 R156, c[0x0][0x590] ;  /* 0x00016400ff9c7b82 */ /* 0x000ea40000000a00 */
[----:B--2---:R2:W5:Y:S01]  /*1120*/  LDG.E R156, desc[UR36][R156.64] ;  /* 0x000000249c9c7981 */ /* 0x004562000c1e1900 */
[----:B------:R-:W-:Y:S05]  /*1130*/  BRA `(.L_x_15) ;  /* 0x0000000000087947 */ /* 0x000fea0003800000 */
.L_x_16:
[----:B------:R-:W-:Y:S02]  /*1140*/  ULDC UR4, c[0x0][0x584] ;  /* 0x0001610000047ab9 */ /* 0x000fe40000000800 */
[----:B------:R-:W-:-:S07]  /*1150*/  IMAD.U32 R156, RZ, RZ, UR4 ;  /* 0x00000004ff9c7e24 */ /* 0x000fce000f8e00ff */
.L_x_15:
[----:B------:R-:W-:-:S13]  /*1160*/  LOP3.LUT P0, RZ, R0, 0xff, RZ, 0xc0, !PT ;  /* 0x000000ff00ff7812 */ /* 0x000fda000780c0ff */
[----:B------:R-:W-:Y:S05]  /*1170*/  @!P0 EXIT ;  /* 0x000000000000894d */ /* 0x000fea0003800000 */
[----:B------:R-:W-:Y:S01]  /*1180*/  ULDC UR4, c[0x0][0x28c] ;  /* 0x0000a30000047ab9 */ /* 0x000fe20000000800 */
[----:B------:R-:W-:Y:S01]  /*1190*/  UMOV UR38, URZ ;  /* 0x0000003f00267c82 */ /* 0x000fe20008000000 */
[----:B------:R-:W-:Y:S01]  /*11a0*/  UIADD3 UR4, UR4, 0x7f, URZ ;  /* 0x0000007f04047890 */ /* 0x000fe2000fffe03f */
[----:B------:R-:W-:-:S03]  /*11b0*/  UMOV UR39, URZ ;  /* 0x0000003f00277c82 */ /* 0x000fc60008000000 */
[----:B------:R-:W-:-:S04]  /*11c0*/  USHF.R.S32.HI UR5, URZ, 0x1f, UR4 ;  /* 0x0000001f3f057899 */ /* 0x000fc80008011404 */
[----:B------:R-:W-:-:S04]  /*11d0*/  ULEA.HI UR5, UR5, UR4, URZ, 0x7 ;  /* 0x0000000405057291 */ /* 0x000fc8000f8f383f */
[----:B------:R-:W-:-:S12]  /*11e0*/  USHF.R.S32.HI UR40, URZ, 0x7, UR5 ;  /* 0x000000073f287899 */ /* 0x000fd80008011405 */
.L_x_294:
[----:B------:R-:W-:Y:S01]  /*11f0*/  LOP3.LUT R0, R18, 0x80, RZ, 0xc0, !PT ;  /* 0x0000008012007812 */ /* 0x000fe200078ec0ff */
[----:B---3--:R-:W3:Y:S01]  /*1200*/  S2UR UR7, SR_CgaCtaId ;  /* 0x00000000000779c3 */ /* 0x008ee20000008800 */
[----:B------:R-:W-:Y:S02]  /*1210*/  UMOV UR6, 0x400 ;  /* 0x0000040000067882 */ /* 0x000fe40000000000 */
[----:B------:R-:W-:-:S06]  /*1220*/  SHF.R.U32.HI R0, RZ, 0x7, R0 ;  /* 0x00000007ff007819 */ /* 0x000fcc0000011600 */
[----:B----4-:R-:W4:Y:S01]  /*1230*/  SHFL.IDX PT, R0, R0, RZ, 0x1f ;  /* 0x00001fff00007589 */ /* 0x010f2200000e0000 */
[----:B---3--:R-:W-:Y:S01]  /*1240*/  ULEA UR6, UR7, UR6, 0x18 ;  /* 0x0000000607067291 */ /* 0x008fe2000f8ec03f */
[----:B----4-:R-:W-:-:S13]  /*1250*/  R2UR UR4, R0 ;  /* 0x00000000000472ca */ /* 0x010fda00000e0000 */
[----:B------:R-:W-:-:S04]  /*1260*/  ULEA.HI UR5, UR4, UR4, URZ, 0x1 ;  /* 0x0000000404057291 */ /* 0x000fc8000f8f083f */
[----:B------:R-:W-:-:S04]  /*1270*/  ULOP3.LUT UR5, UR5, 0x7fffe, URZ, 0xc0, !UPT ;  /* 0x0007fffe05057892 */ /* 0x000fc8000f8ec03f */
[----:B------:R-:W-:-:S03]  /*1280*/  UIADD3 UR5, UR4, -UR5, URZ ;  /* 0x8000000504057290 */ /* 0x000fc6000fffe03f */
[----:B------:R-:W-:Y:S01]  /*1290*/  ULDC UR4, c[0x0][0x28c] ;  /* 0x0000a30000047ab9 */ /* 0x000fe20000000800 */
[----:B------:R-:W-:Y:S01]  /*12a0*/  ULEA UR5, UR5, UR6, 0xd ;  /* 0x0000000605057291 */ /* 0x000fe2000f8e683f */
[----:B------:R-:W-:-:S03]  /*12b0*/  ISETP.LT.AND P0, PT, RZ, UR4, PT ;  /* 0x00000004ff007c0c */ /* 0x000fc6000bf01270 */
[----:B------:R-:W-:-:S04]  /*12c0*/  UIADD3 UR5, UR5, 0x100, URZ ;  /* 0x0000010005057890 */ /* 0x000fc8000fffe03f */
[----:B------:R-:W-:-:S04]  /*12d0*/  USHF.R.U32.HI UR5, URZ, 0x4, UR5 ;  /* 0x000000043f057899 */ /* 0x000fc80008011605 */
[----:B------:R-:W-:Y:S02]  /*12e0*/  ULOP3.LUT UR41, UR5, 0x3fff, URZ, 0xc0, !UPT ;  /* 0x00003fff05297892 */ /* 0x000fe4000f8ec03f */
[----:B------:R-:W-:Y:S10]  /*12f0*/  @P0 BRA `(.L_x_17) ;  /* 0x0000000000400947 */ /* 0x000ff40003800000 */
[----:B------:R-:W-:Y:S01]  /*1300*/  MOV R0, 0x0 ;  /* 0x0000000000007802 */ /* 0x000fe20000000f00 */
[----:B------:R-:W-:Y:S01]  /*1310*/  ULDC.64 UR4, c[0x4][0x68] ;  /* 0x01001a0000047ab9 */ /* 0x000fe20000000a00 */
[----:B------:R-:W-:Y:S01]  /*1320*/  ULDC.64 UR6, c[0x4][0x8] ;  /* 0x0100020000067ab9 */ /* 0x000fe20000000a00 */
[----:B01----:R-:W-:Y:S01]  /*1330*/  IMAD.U32 R4, RZ, RZ, UR4 ;  /* 0x00000004ff047e24 */ /* 0x003fe2000f8e00ff */
[----:B------:R0:W1:Y:S01]  /*1340*/  LDC.64 R14, c[0x4][R0] ;  /* 0x01000000000e7b82 */ /* 0x0000620000000a00 */
[----:B------:R-:W-:Y:S01]  /*1350*/  IMAD.U32 R5, RZ, RZ, UR5 ;  /* 0x00000005ff057e24 */ /* 0x000fe2000f8e00ff */
[----:B------:R-:W-:Y:S01]  /*1360*/  ULDC.64 UR4, c[0x4][0x70] ;  /* 0x01001c0000047ab9 */ /* 0x000fe20000000a00 */
[----:B------:R-:W-:Y:S02]  /*1370*/  IMAD.U32 R10, RZ, RZ, UR6 ;  /* 0x00000006ff0a7e24 */ /* 0x000fe4000f8e00ff */
[----:B------:R-:W-:Y:S02]  /*1380*/  IMAD.U32 R6, RZ, RZ, UR4 ;  /* 0x00000004ff067e24 */ /* 0x000fe4000f8e00ff */
[----:B------:R-:W-:-:S02]  /*1390*/  IMAD.U32 R7, RZ, RZ, UR5 ;  /* 0x00000005ff077e24 */ /* 0x000fc4000f8e00ff */
[----:B------:R-:W-:Y:S02]  /*13a0*/  IMAD.U32 R11, RZ, RZ, UR7 ;  /* 0x00000007ff0b7e24 */ /* 0x000fe4000f8e00ff */
[----:B------:R-:W-:Y:S02]  /*13b0*/  IMAD.MOV.U32 R8, RZ, RZ, 0x1e1 ;  /* 0x000001e1ff087424 */ /* 0x000fe400078e00ff */
[----:B------:R-:W-:Y:S02]  /*13c0*/  IMAD.MOV.U32 R12, RZ, RZ, 0x1 ;  /* 0x00000001ff0c7424 */ /* 0x000fe400078e00ff */
[----:B0-----:R-:W-:-:S07]  /*13d0*/  IMAD.MOV.U32 R13, RZ, RZ, RZ ;  /* 0x000000ffff0d7224 */ /* 0x001fce00078e00ff */
[----:B------:R-:W-:-:S07]  /*13e0*/  LEPC R20, `(.L_x_17) ;  /* 0x000000001014794e */ /* 0x000fce0000000000 */
[----:B-12--5:R-:W-:Y:S05]  /*13f0*/  CALL.ABS.NOINC R14 ;  /* 0x000000000e007343 */ /* 0x026fea0003c00000 */
.L_x_17:
[----:B------:R-:W-:-:S04]  /*1400*/  LOP3.LUT R0, R19, 0x1, RZ, 0xfc, !PT ;  /* 0x0000000113007812 */ /* 0x000fc800078efcff */
[----:B------:R-:W-:-:S13]  /*1410*/  ISETP.NE.AND P0, PT, R0, 0x3, PT ;  /* 0x000000030000780c */ /* 0x000fda0003f05270 */
[----:B------:R-:W-:Y:S05]  /*1420*/  @!P0 BRA `(.L_x_18) ;  /* 0x0000000000048947 */ /* 0x000fea0003800000 */
[----:B------:R-:W-:Y:S01]  /*1430*/  BPT.TRAP 0x1 ;  /* 0x000000040000795c */ /* 0x000fe20000300000 */
.L_x_18:
[----:B------:R-:W3:Y:S01]  /*1440*/  S2UR UR5, SR_CgaCtaId ;  /* 0x00000000000579c3 */ /* 0x000ee20000008800 */
[----:B------:R-:W-:Y:S01]  /*1450*/  UMOV UR4, 0x400 ;  /* 0x0000040000047882 */ /* 0x000fe20000000000 */
[----:B------:R-:W-:Y:S02]  /*1460*/  IMAD.U32 R0, RZ, RZ, UR38 ;  /* 0x00000026ff007e24 */ /* 0x000fe4000f8e00ff */
[----:B------:R-:W-:-:S03]  /*1470*/  IMAD.U32 R3, RZ, RZ, UR39 ;  /* 0x00000027ff037e24 */ /* 0x000fc6000f8e00ff */
[----:B------:R-:W-:Y:S01]  /*1480*/  SHF.L.U32 R0, R0, 0x1f, RZ ;  /* 0x0000001f00007819 */ /* 0x000fe200000006ff */
[----:B---3--:R-:W-:-:S06]  /*1490*/  ULEA UR4, UR5, UR4, 0x18 ;  /* 0x0000000405047291 */ /* 0x008fcc000f8ec03f */
[----:B------:R-:W-:-:S04]  /*14a0*/  IMAD.U32 R6, RZ, RZ, UR4 ;  /* 0x00000004ff067e24 */ /* 0x000fc8000f8e00ff */
[----:B------:R-:W-:-:S04]  /*14b0*/  IMAD R3, R3, 0x8, R6 ;  /* 0x0000000803037824 */ /* 0x000fc800078e0206 */
[----:B------:R3:W4:Y:S01]  /*14c0*/  SYNCS.PHASECHK.TRANS64.TRYWAIT P1, [R3+URZ], R0 ;  /* 0x00000000030075a7 */ /* 0x000722000802017f */
[----:B------:R-:W-:Y:S05]  /*14d0*/  @!P0 BRA `(.L_x_19) ;  /* 0x0000000000048947 */ /* 0x000fea0003800000 */
[----:B------:R-:W-:Y:S01]  /*14e0*/  BPT.TRAP 0x1 ;  /* 0x000000040000795c */ /* 0x000fe20000300000 */
.L_x_19:
[----:B----4-:R-:W-:Y:S05]  /*14f0*/  @P1 BRA `(.L_x_20) ;  /* 0x0000000000081947 */ /* 0x010fea0003800000 */
[----:B------:R-:W4:Y:S02]  /*1500*/  SYNCS.PHASECHK.TRANS64.TRYWAIT P1, [R3+URZ], R0 ;  /* 0x00000000030075a7 */ /* 0x000f24000802017f */
[----:B----4-:R-:W-:Y:S05]  /*1510*/  @!P1 BRA `(.L_x_21) ;  /* 0x0000008800c09947 */ /* 0x010fea0003800000 */
.L_x_20:
[----:B------:R-:W-:-:S04]  /*1520*/  UISETP.LT.AND UP0, UPT, UR40, 0x1, UPT ;  /* 0x000000012800788c */ /* 0x000fc8000bf01270 */
[----:B------:R-:W-:-:S06]  /*1530*/  USEL UR4, UR40, 0x1, UP0 ;  /* 0x0000000128047887 */ /* 0x000fcc0008000000 */
[----:B---34-:R-:W-:Y:S01]  /*1540*/  IMAD.U32 R0, RZ, RZ, UR4 ;  /* 0x00000004ff007e24 */ /* 0x018fe2000f8e00ff */
[----:B------:R-:W-:Y:S05]  /*1550*/  WARPSYNC.ALL ;  /* 0x0000000000007948 */ /* 0x000fea0003800000 */
[----:B------:R-:W-:-:S04]  /*1560*/  IADD3 R0, -R0, UR40, RZ ;  /* 0x0000002800007c10 */ /* 0x000fc8000fffe1ff */
[----:B------:R-:W-:Y:S02]  /*1570*/  ISETP.GE.AND P1, PT, R0, 0x1, PT ;  /* 0x000000010000780c */ /* 0x000fe40003f26270 */
[----:B------:R-:W-:Y:S01]  /*1580*/  R2UR UR4, R6 ;  /* 0x00000000060472ca */ /* 0x000fe200000e0000 */
[----:B------:R-:W-:Y:S01]  /*1590*/  WARPGROUP.ARRIVE ;  /* 0x00000000000079c5 */ /* 0x000fe20000000000 */
[----:B------:R-:W-:Y:S01]  /*15a0*/  UMOV UR9, 0x40000040 ;  /* 0x4000004000097882 */ /* 0x000fe20000000000 */
[----:B------:R-:W-:-:S10]  /*15b0*/  UMOV UR11, 0x40000040 ;  /* 0x40000040000b7882 */ /* 0x000fd40000000000 */
[----:B------:R-:W-:-:S04]  /*15c0*/  UIADD3 UR4, UR4, 0x10100, URZ ;  /* 0x0001010004047890 */ /* 0x000fc8000fffe03f */
[----:B------:R-:W-:-:S04]  /*15d0*/  USHF.R.U32.HI UR4, URZ, 0x4, UR4 ;  /* 0x000000043f047899 */ /* 0x000fc80008011604 */
[----:B------:R-:W-:Y:S02]  /*15e0*/  ULOP3.LUT UR5, UR4, 0x3fff, URZ, 0xc0, !UPT ;  /* 0x00003fff04057892 */ /* 0x000fe4000f8ec03f */
[----:B------:R-:W-:Y:S02]  /*15f0*/  ULOP3.LUT UR4, UR41, 0x10000, URZ, 0xfc, !UPT ;  /* 0x0001000029047892 */ /* 0x000fe4000f8efc3f */
[----:B------:R-:W-:Y:S02]  /*1600*/  ULOP3.LUT UR5, UR5, 0x10000, URZ, 0xfc, !UPT ;  /* 0x0001000005057892 */ /* 0x000fe4000f8efc3f */
[----:B------:R-:W-:Y:S02]  /*1610*/  ULEA UR6, UR39, UR4, 0xa ;  /* 0x0000000427067291 */ /* 0x000fe4000f8e503f */
[----:B------:R-:W-:-:S05]  /*1620*/  ULEA UR7, UR39, UR5, 0xb ;  /* 0x0000000527077291 */ /* 0x000fca000f8e583f */
[----:B------:R-:W-:Y:S02]  /*1630*/  UMOV UR8, UR6 ;  /* 0x0000000600087c82 */ /* 0x000fe40008000000 */
[----:B------:R-:W-:Y:S02]  /*1640*/  UMOV UR10, UR7 ;  /* 0x00000007000a7c82 */ /* 0x000fe40008000000 */
[----:B------:R-:W-:Y:S01]  /*1650*/  IGMMA.64x256x32.S8.S8 R24, gdesc[UR8], RZ, !UPT, gsb0 ;  /* 0x06600000081879f1 */ /* 0x000fe2000c0410ff */
[----:B------:R-:W-:Y:S02]  /*1660*/  UIADD3 UR8, UR6, 0x2, URZ ;  /* 0x0000000206087890 */ /* 0x000fe4000fffe03f */
[----:B------:R-:W-:Y:S01]  /*1670*/  UIADD3 UR10, UR7, 0x2, URZ ;  /* 0x00000002070a7890 */ /* 0x000fe2000fffe03f */
[----:B------:R-:W-:Y:S01]  /*1680*/  UMOV UR9, 0x40000040 ;  /* 0x4000004000097882 */ /* 0x000fe20000000000 */
[----:B------:R-:W-:Y:S01]  /*1690*/  UMOV UR11, 0x40000040 ;  /* 0x40000040000b7882 */ /* 0x000fe20000000000 */
[----:B------:R-:W-:-:S02]  /*16a0*/  WARPGROUP.DEPBAR.LE gsb0, 0x0 ;  /* 0x00008000000079c5 */ /* 0x000fc40000010000 */
[----:B------:R-:W-:-:S06]  /*16b0*/  WARPGROUP.ARRIVE ;  /* 0x00000000000079c5 */ /* 0x000fcc0000000000 */
[----:B------:R-:W-:Y:S01]  /*16c0*/  IGMMA.64x256x32.S8.S8 R24, gdesc[UR8], R24, gsb0 ;  /* 0x06600000081879f1 */ /* 0x000fe20008041018 */
[----:B------:R-:W-:Y:S02]  /*16d0*/  UIADD3 UR8, UR6, 0x4, URZ ;  /* 0x0000000406087890 */ /* 0x000fe4000fffe03f */
[----:B------:R-:W-:Y:S01]  /*16e0*/  UIADD3 UR10, UR7, 0x4, URZ ;  /* 0x00000004070a7890 */ /* 0x000fe2000fffe03f */
[----:B------:R-:W-:Y:S01]  /*16f0*/  UMOV UR9, 0x40000040 ;  /* 0x4000004000097882 */ /* 0x000fe20000000000 */
[----:B------:R-:W-:Y:S01]  /*1700*/  UMOV UR11, 0x40000040 ;  /* 0x40000040000b7882 */ /* 0x000fe20000000000 */
[----:B------:R-:W-:Y:S02]  /*1710*/  WARPGROUP.DEPBAR.LE gsb0, 0x0 ;  /* 0x00008000000079c5 */ /* 0x000fe40000010000 */
        /* <DEDUP_REMOVED lines=8> */
[----:B------:R-:W-:Y:S03]  /*17a0*/  IGMMA.64x256x32.S8.S8 R24, gdesc[UR8], R24, gsb0 ;  /* 0x06600000081879f1 */ /* 0x000fe60008041018 */
[----:B------:R-:W-:Y:S02]  /*17b0*/  WARPGROUP.DEPBAR.LE gsb0, 0x0 ;  /* 0x00008000000079c5 */ /* 0x000fe40000010000 */
[----:B------:R-:W-:Y:S05]  /*17c0*/  @!P1 BRA `(.L_x_22) ;  /* 0x0000000400249947 */ /* 0x000fea0003800000 */
[----:B------:R-:W-:Y:S02]  /*17d0*/  UIADD3 UR6, UR39, 0x1, URZ ;  /* 0x0000000127067890 */ /* 0x000fe4000fffe03f */
[----:B------:R-:W-:Y:S02]  /*17e0*/  IMAD.U32 R3, RZ, RZ, UR39 ;  /* 0x00000027ff037e24 */ /* 0x000fe4000f8e00ff */
[----:B------:R-:W-:-:S04]  /*17f0*/  UISETP.NE.AND UP0, UPT, UR6, 0x4, UPT ;  /* 0x000000040600788c */ /* 0x000fc8000bf05270 */
[----:B------:R-:W-:Y:S02]  /*1800*/  USEL UR7, URZ, 0x1, UP0 ;  /* 0x000000013f077887 */ /* 0x000fe40008000000 */
[----:B------:R-:W-:Y:S02]  /*1810*/  USEL UR6, UR6, URZ, UP0 ;  /* 0x0000003f06067287 */ /* 0x000fe40008000000 */
[----:B------:R-:W-:-:S06]  /*1820*/  ULOP3.LUT UR7, UR38, UR7, URZ, 0x3c, !UPT ;  /* 0x0000000726077292 */ /* 0x000fcc000f8e3c3f */
[----:B------:R-:W-:-:S07]  /*1830*/  IMAD.U32 R7, RZ, RZ, UR7 ;  /* 0x00000007ff077e24 */ /* 0x000fce000f8e00ff */
.L_x_29:
[----:B------:R-:W-:Y:S05]  /*1840*/  @!P0 BRA `(.L_x_23) ;  /* 0x0000000000048947 */ /* 0x000fea0003800000 */
[----:B------:R-:W-:Y:S01]  /*1850*/  BPT.TRAP 0x1 ;  /* 0x000000040000795c */ /* 0x000fe20000300000 */
.L_x_23:
[----:B------:R-:W3:Y:S01]  /*1860*/  S2UR UR8, SR_CgaCtaId ;  /* 0x00000000000879c3 */ /* 0x000ee20000008800 */
[----:B------:R-:W-:Y:S01]  /*1870*/  UMOV UR7, 0x400 ;  /* 0x0000040000077882 */ /* 0x000fe20000000000 */
[----:B01----:R-:W-:Y:S01]  /*1880*/  IMAD.U32 R5, RZ, RZ, UR6 ;  /* 0x00000006ff057e24 */ /* 0x003fe2000f8e00ff */
[----:B------:R-:W-:Y:S01]  /*1890*/  SHF.L.U32 R4, R7, 0x1f, RZ ;  /* 0x0000001f07047819 */ /* 0x000fe200000006ff */
[----:B---3--:R-:W-:-:S06]  /*18a0*/  ULEA UR7, UR8, UR7, 0x18 ;  /* 0x0000000708077291 */ /* 0x008fcc000f8ec03f */
[----:B------:R-:W-:-:S04]  /*18b0*/  IMAD.U32 R6, RZ, RZ, UR7 ;  /* 0x00000007ff067e24 */ /* 0x000fc8000f8e00ff */
[----:B------:R-:W-:-:S04]  /*18c0*/  IMAD R5, R5, 0x8, R6 ;  /* 0x0000000805057824 */ /* 0x000fc800078e0206 */
[----:B------:R0:W1:Y:S01]  /*18d0*/  SYNCS.PHASECHK.TRANS64.TRYWAIT P1, [R5+URZ], R4 ;  /* 0x00000004050075a7 */ /* 0x000062000802017f */
[----:B------:R-:W-:Y:S05]  /*18e0*/  @!P0 BRA `(.L_x_24) ;  /* 0x0000000000048947 */ /* 0x000fea0003800000 */
[----:B------:R-:W-:Y:S01]  /*18f0*/  BPT.TRAP 0x1 ;  /* 0x000000040000795c */ /* 0x000fe20000300000 */
.L_x_24:
[----:B-1----:R-:W-:Y:S05]  /*1900*/  @P1 BRA `(.L_x_25) ;  /* 0x0000000000081947 */ /* 0x002fea0003800000 */
[----:B------:R-:W1:Y:S02]  /*1910*/  SYNCS.PHASECHK.TRANS64.TRYWAIT P1, [R5+URZ], R4 ;  /* 0x00000004050075a7 */ /* 0x000e64000802017f */
[----:B-1----:R-:W-:Y:S05]  /*1920*/  @!P1 BRA `(.L_x_26) ;  /* 0x0000008400d09947 */ /* 0x002fea0003800000 */
.L_x_25:
[----:B------:R-:W-:Y:S01]  /*1930*/  ULEA UR7, UR6, UR4, 0xa ;  /* 0x0000000406077291 */ /* 0x000fe2000f8e503f */
[----:B------:R-:W-:Y:S01]  /*1940*/  WARPGROUP.ARRIVE ;  /* 0x00000000000079c5 */ /* 0x000fe20000000000 */
[----:B------:R-:W-:Y:S01]  /*1950*/  ULEA UR12, UR6, UR5, 0xb ;  /* 0x00000005060c7291 */ /* 0x000fe2000f8e583f */
[----:B------:R-:W-:Y:S01]  /*1960*/  UMOV UR9, 0x40000040 ;  /* 0x4000004000097882 */ /* 0x000fe20000000000 */
[----:B------:R-:W-:-:S03]  /*1970*/  UMOV UR11, 0x40000040 ;  /* 0x40000040000b7882 */ /* 0x000fc60000000000 */
[----:B------:R-:W-:Y:S02]  /*1980*/  UMOV UR8, UR7 ;  /* 0x0000000700087c82 */ /* 0x000fe40008000000 */
[----:B------:R-:W-:Y:S02]  /*1990*/  UMOV UR10, UR12 ;  /* 0x0000000c000a7c82 */ /* 0x000fe40008000000 */
[----:B------:R-:W-:Y:S01]  /*19a0*/  IGMMA.64x256x32.S8.S8 R24, gdesc[UR8], R24, gsb0 ;  /* 0x06600000081879f1 */ /* 0x000fe20008041018 */
        /* <DEDUP_REMOVED lines=23> */
[----:B------:R-:W-:Y:S01]  /*1b20*/  BPT.TRAP 0x1 ;  /* 0x000000040000795c */ /* 0x000fe20000300000 */
.L_x_27:
[----:B------:R-:W-:-:S13]  /*1b30*/  ISETP.NE.AND P1, PT, R23, RZ, PT ;  /* 0x000000ff1700720c */ /* 0x000fda0003f25270 */
[----:B01----:R-:W-:-:S04]  /*1b40*/  @P1 IMAD R4, R3, 0x8, R6 ;  /* 0x0000000803041824 */ /* 0x003fc800078e0206 */
[----:B------:R-:W-:-:S05]  /*1b50*/  @P1 VIADD R5, R4, 0x20 ;  /* 0x0000002004051836 */ /* 0x000fca0000000000 */
[----:B------:R-:W-:-:S04]  /*1b60*/  @P1 PRMT R5, R152, 0x654, R5 ;  /* 0x0000065498051816 */ /* 0x000fc80000000005 */
[----:B------:R0:W-:Y:S01]  /*1b70*/  @P1 SYNCS.ARRIVE.TRANS64.RED.A1T0 RZ, [R5+URZ], RZ ;  /* 0x000000ff05ff19a7 */ /* 0x0001e2000810043f */
[----:B------:R-:W-:-:S13]  /*1b80*/  ISETP.GT.U32.AND P1, PT, R19, 0x1, PT ;  /* 0x000000011300780c */ /* 0x000fda0003f24070 */
[----:B0-----:R-:W-:Y:S05]  /*1b90*/  @P1 BRA `(.L_x_28) ;  /* 0x0000000000041947 */ /* 0x001fea0003800000 */
[----:B------:R-:W-:Y:S01]  /*1ba0*/  BPT.TRAP 0x1 ;  /* 0x000000040000795c */ /* 0x000fe20000300000 */
.L_x_28:
[----:B------:R-:W-:Y:S01]  /*1bb0*/  UIADD3 UR6, UR6, 0x1, URZ ;  /* 0x0000000106067890 */ /* 0x000fe2000fffe03f */
[C---:B------:R-:W-:Y:S01]  /*1bc0*/  ISETP.GT.AND P2, PT, R0.reuse, 0x1, PT ;  /* 0x000000010000780c */ /* 0x040fe20003f44270 */
[----:B------:R-:W-:Y:S02]  /*1bd0*/  VIADD R3, R3, 0x1 ;  /* 0x0000000103037836 */ /* 0x000fe40000000000 */
[----:B------:R-:W-:Y:S01]  /*1be0*/  UISETP.NE.AND UP0, UPT, UR6, 0x4, UPT ;  /* 0x000000040600788c */ /* 0x000fe2000bf05270 */
[----:B------:R-:W-:Y:S02]  /*1bf0*/  VIADD R0, R0, 0xffffffff ;  /* 0xffffffff00007836 */ /* 0x000fe40000000000 */
[C---:B------:R-:W-:Y:S01]  /*1c00*/  ISETP.NE.AND P1, PT, R3.reuse, 0x4, PT ;  /* 0x000000040300780c */ /* 0x040fe20003f25270 */
[----:B------:R-:W-:Y:S02]  /*1c10*/  USEL UR7, URZ, 0x1, UP0 ;  /* 0x000000013f077887 */ /* 0x000fe40008000000 */
[----:B------:R-:W-:Y:S01]  /*1c20*/  USEL UR6, UR6, URZ, UP0 ;  /* 0x0000003f06067287 */ /* 0x000fe20008000000 */
[----:B------:R-:W-:-:S03]  /*1c30*/  SEL R3, R3, RZ, P1 ;  /* 0x000000ff03037207 */ /* 0x000fc60000800000 */
[----:B------:R-:W-:Y:S01]  /*1c40*/  LOP3.LUT R7, R7, UR7, RZ, 0x3c, !PT ;  /* 0x0000000707077c12 */ /* 0x000fe2000f8e3cff */
[----:B------:R-:W-:Y:S07]  /*1c50*/  @P2 BRA `(.L_x_29) ;  /* 0xfffffff800f82947 */ /* 0x000fee000383ffff */
.L_x_22:
[----:B------:R-:W3:Y:S02]  /*1c60*/  LDC R0, c[0x0][0x28c] ;  /* 0x0000a300ff007b82 */ /* 0x000ee40000000800 */
[----:B---3--:R-:W-:-:S13]  /*1c70*/  ISETP.GE.AND P1, PT, R0, 0x1, PT ;  /* 0x000000010000780c */ /* 0x008fda0003f26270 */
[----:B------:R-:W-:Y:S05]  /*1c80*/  @!P1 BRA `(.L_x_30) ;  /* 0x0000000000409947 */ /* 0x000fea0003800000 */
[----:B------:R-:W-:Y:S05]  /*1c90*/  @!P0 BRA `(.L_x_31) ;  /* 0x0000000000048947 */ /* 0x000fea0003800000 */
[----:B------:R-:W-:Y:S01]  /*1ca0*/  BPT.TRAP 0x1 ;  /* 0x000000040000795c */ /* 0x000fe20000300000 */
.L_x_31:
[----:B------:R-:W-:Y:S01]  /*1cb0*/  ISETP.NE.AND P0, PT, R23, RZ, PT ;  /* 0x000000ff1700720c */ /* 0x000fe20003f05270 */
[----:B------:R-:W-:-:S12]  /*1cc0*/  UISETP.LT.AND UP1, UPT, UR40, 0x1, UPT ;  /* 0x000000012800788c */ /* 0x000fd8000bf21270 */
[----:B------:R-:W-:-:S05]  /*1cd0*/  VOTEU.ANY UP0, P0 ;  /* 0x00000000003f7886 */ /* 0x000fca0000000100 */
[----:B------:R-:W-:-:S04]  /*1ce0*/  @UP0 USEL UR4, UR40, 0x1, UP1 ;  /* 0x0000000128040887 */ /* 0x000fc80008800000 */
[----:B------:R-:W-:-:S06]  /*1cf0*/  @UP0 UIADD3 UR4, UR39, UR40, -UR4 ;  /* 0x0000002827040290 */ /* 0x000fcc000fffe804 */
[----:B------:R-:W-:-:S04]  /*1d00*/  IMAD.U32 R0, RZ, RZ, UR4 ;  /* 0x00000004ff007e24 */ /* 0x000fc8000f8e00ff */
[----:B------:R-:W-:-:S05]  /*1d10*/  @P0 IMAD.SHL.U32 R0, R0, 0x8, RZ ;  /* 0x0000000800000824 */ /* 0x000fca00078e00ff */
[----:B------:R-:W-:-:S04]  /*1d20*/  @P0 LOP3.LUT R0, R0, 0x18, RZ, 0xc0, !PT ;  /* 0x0000001800000812 */ /* 0x000fc800078ec0ff */
[----:B------:R-:W-:-:S04]  /*1d30*/  @P0 IADD3 R3, R6, 0x20, R0 ;  /* 0x0000002006030810 */ /* 0x000fc80007ffe000 */
[----:B------:R-:W-:-:S04]  /*1d40*/  @P0 PRMT R3, R152, 0x654, R3 ;  /* 0x0000065498030816 */ /* 0x000fc80000000003 */
[----:B------:R3:W-:Y:S01]  /*1d50*/  @P0 SYNCS.ARRIVE.TRANS64.RED.A1T0 RZ, [R3+URZ], RZ ;  /* 0x000000ff03ff09a7 */ /* 0x0007e2000810043f */
[----:B------:R-:W-:-:S13]  /*1d60*/  ISETP.GT.U32.AND P0, PT, R19, 0x1, PT ;  /* 0x000000011300780c */ /* 0x000fda0003f04070 */
[----:B---3--:R-:W-:Y:S05]  /*1d70*/  @P0 BRA `(.L_x_30) ;  /* 0x0000000000040947 */ /* 0x008fea0003800000 */
[----:B------:R-:W-:Y:S01]  /*1d80*/  BPT.TRAP 0x1 ;  /* 0x000000040000795c */ /* 0x000fe20000300000 */
.L_x_30:
[----:B------:R-:W3:Y:S01]  /*1d90*/  LDC R9, c[0x0][0x288] ;  /* 0x0000a200ff097b82 */ /* 0x000ee20000000800 */
[--C-:B------:R-:W-:Y:S01]  /*1da0*/  SHF.R.U32.HI R0, RZ, 0x2, R18.reuse ;  /* 0x00000002ff007819 */ /* 0x100fe20000011612 */
[----:B------:R-:W-:Y:S01]  /*1db0*/  UIADD3 UR39, UR40, UR39, URZ ;  /* 0x0000002728277290 */ /* 0x000fe2000fffe03f */
[----:B01----:R-:W-:Y:S01]  /*1dc0*/  SHF.R.U32.HI R5, RZ, 0x7, R18 ;  /* 0x00000007ff057819 */ /* 0x003fe20000011612 */
[----:B------:R-:W-:Y:S01]  /*1dd0*/  ULDC UR8, c[0x0][0x284] ;  /* 0x0000a10000087ab9 */ /* 0x000fe20000000800 */
[----:B------:R-:W-:Y:S01]  /*1de0*/  LOP3.LUT R4, R18, 0x60, RZ, 0xc0, !PT ;  /* 0x0000006012047812 */ /* 0x000fe200078ec0ff */
[----:B------:R-:W-:Y:S01]  /*1df0*/  USHF.R.U32.HI UR4, URZ, 0x2, UR39 ;  /* 0x000000023f047899 */ /* 0x000fe20008011627 */
[----:B------:R-:W-:Y:S01]  /*1e00*/  LOP3.LUT R3, R0, 0x7, RZ, 0xc0, !PT ;  /* 0x0000000700037812 */ /* 0x000fe200078ec0ff */
[----:B------:R-:W-:Y:S01]  /*1e10*/  UISETP.GT.U32.AND UP1, UPT, UR39, 0x3, UPT ;  /* 0x000000032700788c */ /* 0x000fe2000bf24070 */
[----:B------:R-:W-:Y:S01]  /*1e20*/  LOP3.LUT R0, R5, 0x1, RZ, 0xc0, !PT ;  /* 0x0000000105007812 */ /* 0x000fe200078ec0ff */
[----:B------:R-:W-:Y:S01]  /*1e30*/  ULOP3.LUT UR4, UR4, 0x1, URZ, 0xc0, !UPT ;  /* 0x0000000104047892 */ /* 0x000fe2000f8ec03f */
[----:B------:R-:W-:Y:S01]  /*1e40*/  SHF.R.U32.HI R6, RZ, 0x1, R4 ;  /* 0x00000001ff067819 */ /* 0x000fe20000011604 */
[----:B------:R-:W-:Y:S01]  /*1e50*/  IMAD.SHL.U32 R4, R18, 0x2, RZ ;  /* 0x0000000212047824 */ /* 0x000fe200078e00ff */
[----:B------:R-:W-:Y:S01]  /*1e60*/  SHF.R.S32.HI R14, RZ, 0x1f, R22 ;  /* 0x0000001fff0e7819 */ /* 0x000fe20000011416 */
[----:B------:R-:W-:Y:S01]  /*1e70*/  IMAD.SHL.U32 R8, R0, 0x40, RZ ;  /* 0x0000004000087824 */ /* 0x000fe200078e00ff */
[--C-:B------:R-:W-:Y:S01]  /*1e80*/  IADD3 R5, RZ, -R6, -R3.reuse ;  /* 0x80000006ff057210 */ /* 0x100fe20007ffe803 */
[----:B------:R-:W-:Y:S01]  /*1e90*/  UISETP.NE.U32.AND UP0, UPT, UR4, 0x1, UPT ;  /* 0x000000010400788c */ /* 0x000fe2000bf05070 */
[----:B------:R-:W-:Y:S01]  /*1ea0*/  LOP3.LUT R4, R4, 0x6, RZ, 0xc0, !PT ;  /* 0x0000000604047812 */ /* 0x000fe200078ec0ff */
[----:B------:R-:W-:Y:S01]  /*1eb0*/  ULDC.64 UR6, c[0x0][0x5d0] ;  /* 0x0001740000067ab9 */ /* 0x000fe20000000a00 */
[----:B------:R-:W-:Y:S01]  /*1ec0*/  LOP3.LUT R3, R8, 0x40, R3, 0xe2, !PT ;  /* 0x0000004008037812 */ /* 0x000fe200078ee203 */
[----:B------:R-:W-:Y:S01]  /*1ed0*/  IMAD R7, R0, -0x40, R5 ;  /* 0xffffffc000077824 */ /* 0x000fe200078e0205 */
[----:B------:R-:W-:Y:S01]  /*1ee0*/  LOP3.LUT R0, R18, 0x3, RZ, 0xc0, !PT ;  /* 0x0000000312007812 */ /* 0x000fe200078ec0ff */
[----:B------:R-:W-:Y:S01]  /*1ef0*/  UISETP.LT.U32.AND UP1, UPT, UR40, 0x4, UP1 ;  /* 0x000000042800788c */ /* 0x000fe20008f21070 */
[----:B------:R-:W-:Y:S01]  /*1f00*/  PRMT R8, R4, 0x6540, R153 ;  /* 0x0000654004087816 */ /* 0x000fe20000000099 */
[----:B------:R-:W-:Y:S01]  /*1f10*/  IMAD.SHL.U32 R153, R153, 0x100, RZ ;  /* 0x0000010099997824 */ /* 0x000fe200078e00ff */
[----:B------:R-:W-:Y:S01]  /*1f20*/  UISETP.GT.U32.AND UP0, UPT, UR40, 0x3, !UP0 ;  /* 0x000000032800788c */ /* 0x000fe2000c704070 */
[----:B---3--:R-:W-:Y:S01]  /*1f30*/  IMAD R12, R0, -0x2, R9 ;  /* 0xfffffffe000c7824 */ /* 0x008fe200078e0209 */
[----:B------:R-:W-:Y:S01]  /*1f40*/  USEL UR5, URZ, 0x1, !UP1 ;  /* 0x000000013f057887 */ /* 0x000fe2000c800000 */
[----:B------:R-:W-:Y:S01]  /*1f50*/  IMAD.SHL.U32 R0, R154, 0x80, RZ ;  /* 0x000000809a007824 */ /* 0x000fe200078e00ff */
[----:B------:R-:W-:Y:S01]  /*1f60*/  ISETP.GE.AND P0, PT, R153, R9, PT ;  /* 0x000000099900720c */ /* 0x000fe20003f06270 */
[----:B------:R-:W-:Y:S01]  /*1f70*/  IMAD R5, R14, UR6, RZ ;  /* 0x000000060e057c24 */ /* 0x000fe2000f8e02ff */
[----:B------:R-:W-:Y:S01]  /*1f80*/  SHF.R.S32.HI R9, RZ, 0x1f, R8 ;  /* 0x0000001fff097819 */ /* 0x000fe20000011408 */
[----:B------:R-:W-:Y:S01]  /*1f90*/  USEL UR4, URZ, 0x1, !UP0 ;  /* 0x000000013f047887 */ /* 0x000fe2000c000000 */
[----:B------:R-:W-:Y:S01]  /*1fa0*/  ISETP.GE.OR P0, PT, R0, UR8, P0 ;  /* 0x0000000800007c0c */ /* 0x000fe20008706670 */
[----:B------:R-:W-:Y:S01]  /*1fb0*/  IMAD.WIDE R10, R154, 0x80, RZ ;  /* 0x000000809a0a7825 */ /* 0x000fe200078e02ff */
[----:B------:R-:W-:Y:S01]  /*1fc0*/  ULOP3.LUT UR39, UR39, 0x3, URZ, 0xc0, !UPT ;  /* 0x0000000327277892 */ /* 0x000fe2000f8ec03f */
[----:B------:R-:W-:Y:S01]  /*1fd0*/  IADD3 R162, -R0, UR8, R7 ;  /* 0x0000000800a27c10 */ /* 0x000fe2000fffe107 */
[----:B------:R-:W-:Y:S01]  /*1fe0*/  ULOP3.LUT UR38, UR4, UR38, UR5, 0x96, !UPT ;  /* 0x0000002604267292 */ /* 0x000fe2000f8e9605 */
[----:B------:R-:W-:Y:S01]  /*1ff0*/  IMAD R13, R22, UR7, R5 ;  /* 0x00000007160d7c24 */ /* 0x000fe2000f8e0205 */
[----:B------:R-:W-:Y:S01]  /*2000*/  LOP3.LUT R163, R10, R3, R6, 0xfe, !PT ;  /* 0x000000030aa37212 */ /* 0x000fe200078efe06 */
[----:B------:R-:W-:-:S04]  /*2010*/  IMAD.WIDE.U32 R4, R22, UR6, R8 ;  /* 0x0000000616047c25 */ /* 0x000fc8000f8e0008 */
[----:B------:R-:W-:Y:S02]  /*2020*/  IMAD.IADD R5, R5, 0x1, R13 ;  /* 0x0000000105057824 */ /* 0x000fe400078e020d */
[----:B------:R-:W-:Y:S02]  /*2030*/  IMAD.IADD R0, R12, 0x1, -R153 ;  /* 0x000000010c007824 */ /* 0x000fe400078e0a99 */
[----:B------:R-:W-:Y:S01]  /*2040*/  IMAD.MOV.U32 R154, RZ, RZ, -0x1 ;  /* 0xffffffffff9a7424 */ /* 0x000fe200078e00ff */
[----:B------:R-:W-:Y:S06]  /*2050*/  @P0 BRA `(.L_x_32) ;  /* 0x0000006000a00947 */ /* 0x000fec0003800000 */
[----:B------:R-:W0:Y:S01]  /*2060*/  LDC.64 R12, c[0x0][0x5c8] ;  /* 0x00017200ff0c7b82 */ /* 0x000e220000000a00 */
[----:B------:R-:W-:Y:S01]  /*2070*/  ULDC.64 UR4, c[0x0][0x5c0] ;  /* 0x0001700000047ab9 */ /* 0x000fe20000000a00 */
[----:B------:R-:W-:Y:S01]  /*2080*/  BSSY B0, `(.L_x_32) ;  /* 0x0000625000007945 */ /* 0x000fe20003800000 */
[-C--:B0-----:R-:W-:Y:S02]  /*2090*/  IMAD R6, R11, R12.reuse, RZ ;  /* 0x0000000c0b067224 */ /* 0x081fe400078e02ff */
[----:B------:R-:W-:-:S04]  /*20a0*/  IMAD.WIDE.U32 R4, R163, R12, R4 ;  /* 0x0000000ca3047225 */ /* 0x000fc800078e0004 */
[----:B------:R-:W-:Y:S01]  /*20b0*/  IMAD R3, R163, R13, R6 ;  /* 0x0000000da3037224 */ /* 0x000fe200078e0206 */
[----:B------:R-:W-:-:S03]  /*20c0*/  IADD3 R4, P0, R4, UR4, RZ ;  /* 0x0000000404047c10 */ /* 0x000fc6000ff1e0ff */
[----:B------:R-:W-:Y:S01]  /*20d0*/  IMAD.IADD R3, R5, 0x1, R3 ;  /* 0x0000000105037824 */ /* 0x000fe200078e0203 */
[----:B------:R-:W-:-:S04]  /*20e0*/  LEA R6, P1, R12, R4, 0x3 ;  /* 0x000000040c067211 */ /* 0x000fc800078218ff */
[----:B------:R-:W-:Y:S02]  /*20f0*/  IADD3.X R5, R3, UR5, RZ, P0, !PT ;  /* 0x0000000503057c10 */ /* 0x000fe400087fe4ff */
[----:B-----5:R-:W-:Y:S02]  /*2100*/  ISETP.NE.AND P0, PT, R156, RZ, PT ;  /* 0x000000ff9c00720c */ /* 0x020fe40003f05270 */
[----:B------:R-:W-:-:S11]  /*2110*/  LEA.HI.X R7, R12, R5, R13, 0x3, P1 ;  /* 0x000000050c077211 */ /* 0x000fd600008f1c0d */
[----:B------:R-:W-:Y:S05]  /*2120*/  @!P0 BRA `(.L_x_33) ;  /* 0x0000004800608947 */ /* 0x000fea0003800000 */
[----:B------:R-:W0:Y:S01]  /*2130*/  LDC.64 R158, c[0x0][0x5b0] ;  /* 0x00016c00ff9e7b82 */ /* 0x000e220000000a00 */
[----:B------:R-:W-:Y:S01]  /*2140*/  ULDC.64 UR4, c[0x0][0x5b8] ;  /* 0x00016e0000047ab9 */ /* 0x000fe20000000a00 */
[----:B------:R-:W-:Y:S01]  /*2150*/  ISETP.GE.AND P1, PT, R162, 0x1, PT ;  /* 0x00000001a200780c */ /* 0x000fe20003f26270 */
[----:B------:R-:W-:Y:S01]  /*2160*/  IMAD R3, R14, UR4, RZ ;  /* 0x000000040e037c24 */ /* 0x000fe2000f8e02ff */
[----:B------:R-:W-:Y:S01]  /*2170*/  BSSY B1, `(.L_x_34) ;  /* 0x000000e000017945 */ /* 0x000fe20003800000 */
[----:B------:R-:W-:Y:S01]  /*2180*/  IMAD.WIDE.U32 R20, R22, UR4, R8 ;  /* 0x0000000416147c25 */ /* 0x000fe2000f8e0008 */
[----:B------:R-:W-:Y:S02]  /*2190*/  ISETP.LT.OR P5, PT, R0, 0x1, !P1 ;  /* 0x000000010000780c */ /* 0x000fe40004fa1670 */
[----:B------:R-:W1:Y:S01]  /*21a0*/  LDC.64 R160, c[0x0][0x5a8] ;  /* 0x00016a00ffa07b82 */ /* 0x000e620000000a00 */
[----:B------:R-:W-:Y:S02]  /*21b0*/  IMAD R3, R22, UR5, R3 ;  /* 0x0000000516037c24 */ /* 0x000fe4000f8e0203 */
[----:B------:R-:W-:-:S02]  /*21c0*/  IMAD.MOV.U32 R14, RZ, RZ, R20 ;  /* 0x000000ffff0e7224 */ /* 0x000fc400078e0014 */
[----:B------:R-:W-:Y:S02]  /*21d0*/  IMAD.IADD R15, R21, 0x1, R3 ;  /* 0x00000001150f7824 */ /* 0x000fe400078e0203 */
[-C--:B0-----:R-:W-:Y:S02]  /*21e0*/  IMAD R10, R11, R158.reuse, RZ ;  /* 0x0000009e0b0a7224 */ /* 0x081fe400078e02ff */
[----:B------:R-:W-:-:S04]  /*21f0*/  IMAD.WIDE.U32 R8, R163, R158, R14 ;  /* 0x0000009ea3087225 */ /* 0x000fc800078e000e */
[----:B------:R-:W-:Y:S01]  /*2200*/  IMAD R13, R163, R159, R10 ;  /* 0x0000009fa30d7224 */ /* 0x000fe200078e020a */
[----:B-1----:R-:W-:-:S04]  /*2210*/  IADD3 R8, P0, R8, R160, RZ ;  /* 0x000000a008087210 */ /* 0x002fc80007f1e0ff */
[----:B------:R-:W-:Y:S01]  /*2220*/  IADD3.X R9, R161, R9, R13, P0, !PT ;  /* 0x00000009a1097210 */ /* 0x000fe200007fe40d */
[----:B------:R-:W-:Y:S08]  /*2230*/  @P5 BRA `(.L_x_35) ;  /* 0x0000000000045947 */ /* 0x000ff00003800000 */
[----:B--2---:R0:W5:Y:S02]  /*2240*/  LDG.E.U8 R157, desc[UR36][R8.64] ;  /* 0x00000024089d7981 */ /* 0x004164000c1e1100 */
.L_x_35:
[----:B------:R-:W-:Y:S05]  /*2250*/  BSYNC B1 ;  /* 0x0000000000017941 */ /* 0x000fea0003800000 */
.L_x_34:
[----:B-----5:R-:W-:Y:S01]  /*2260*/  LOP3.LUT R3, R157, 0xffff, RZ, 0xc0, !PT ;  /* 0x0000ffff9d037812 */ /* 0x020fe200078ec0ff */
[----:B------:R-:W-:Y:S01]  /*2270*/  IMAD.SHL.U32 R10, R158, 0x8, RZ ;  /* 0x000000089e0a7824 */ /* 0x000fe200078e00ff */
[----:B------:R-:W-:Y:S01]  /*2280*/  ISETP.LT.OR P2, PT, R0, 0x2, !P1 ;  /* 0x000000020000780c */ /* 0x000fe20004f41670 */
[----:B------:R-:W-:Y:S01]  /*2290*/  BSSY B1, `(.L_x_36) ;  /* 0x000000e000017945 */ /* 0x000fe20003800000 */
[----:B------:R-:W-:Y:S02]  /*22a0*/  PRMT R3, R3, 0x8880, RZ ;  /* 0x0000888003037816 */ /* 0x000fe400000000ff */
[----:B------:R-:W-:Y:S02]  /*22b0*/  SHF.L.U64.HI R11, R158, 0x3, R159 ;  /* 0x000000039e0b7819 */ /* 0x000fe4000001029f */
[----:B------:R-:W-:Y:S01]  /*22c0*/  ISETP.GE.AND P0, PT, R162, 0x9, PT ;  /* 0x00000009a200780c */ /* 0x000fe20003f06270 */
[----:B------:R-:W-:Y:S02]  /*22d0*/  IMAD R12, R3, R156, RZ ;  /* 0x0000009c030c7224 */ /* 0x000fe400078e02ff */
[----:B------:R-:W-:-:S04]  /*22e0*/  IMAD.WIDE.U32 R10, R163, R158, R10 ;  /* 0x0000009ea30a7225 */ /* 0x000fc800078e000a */
[----:B------:R-:W-:Y:S01]  /*22f0*/  @!P5 IMAD R3, R24, R155, R12 ;  /* 0x0000009b1803d224 */ /* 0x000fe200078e020c */
[----:B------:R-:W-:Y:S01]  /*2300*/  IADD3 R10, P3, P4, R20, R160, R10 ;  /* 0x000000a0140a7210 */ /* 0x000fe20007c7e00a */
[----:B------:R-:W-:-:S03]  /*2310*/  IMAD.IADD R13, R13, 0x1, R11 ;  /* 0x000000010d0d7824 */ /* 0x000fc600078e020b */
[----:B------:R1:W-:Y:S01]  /*2320*/  @!P5 STG.E.U8 desc[UR36][R4.64], R3 ;  /* 0x000000030400d986 */ /* 0x0003e2000c101124 */
[----:B------:R-:W-:Y:S08]  /*2330*/  @P2 BRA `(.L_x_37) ;  /* 0x00000000000c2947 */ /* 0x000ff00003800000 */
[----:B--2---:R-:W1:Y:S02]  /*2340*/  LDG.E.U8 R157, desc[UR36][R8.64+0x1] ;  /* 0x00000124089d7981 */ /* 0x004e64000c1e1100 */
[----:B-1----:R-:W-:-:S05]  /*2350*/  PRMT R3, R157, 0x8880, RZ ;  /* 0x000088809d037816 */ /* 0x002fca00000000ff */
[----:B------:R-:W-:-:S07]  /*2360*/  IMAD R12, R3, R156, RZ ;  /* 0x0000009c030c7224 */ /* 0x000fce00078e02ff */
.L_x_37:
[----:B------:R-:W-:Y:S05]  /*2370*/  BSYNC B1 ;  /* 0x0000000000017941 */ /* 0x000fea0003800000 */
.L_x_36:
[C---:B------:R-:W-:Y:S01]  /*2380*/  ISETP.LT.OR P5, PT, R0.reuse, 0x1, !P0 ;  /* 0x000000010000780c */ /* 0x040fe200047a1670 */
[----:B------:R-:W-:Y:S01]  /*2390*/  @!P2 IMAD R25, R25, R155, R12 ;  /* 0x0000009b1919a224 */ /* 0x000fe200078e020c */
[----:B------:R-:W-:Y:S01]  /*23a0*/  BSSY B1, `(.L_x_38) ;  /* 0x000000a000017945 */ /* 0x000fe20003800000 */
[----:B------:R-:W-:Y:S02]  /*23b0*/  IADD3.X R11, R15, R161, R13, P3, P4 ;  /* 0x000000a10f0b7210 */ /* 0x000fe40001fe840d */
[C---:B------:R-:W-:Y:S01]  /*23c0*/  ISETP.LT.OR P3, PT, R0.reuse, 0x2, !P0 ;  /* 0x000000020000780c */ /* 0x040fe20004761670 */
[----:B------:R3:W-:Y:S01]  /*23d0*/  @!P2 STG.E.U8 desc[UR36][R4.64+0x1], R25 ;  /* 0x000001190400a986 */ /* 0x0007e2000c101124 */
[C---:B------:R-:W-:Y:S02]  /*23e0*/  ISETP.LT.OR P4, PT, R0.reuse, 0x9, !P1 ;  /* 0x000000090000780c */ /* 0x040fe40004f81670 */
[----:B------:R-:W-:-:S04]  /*23f0*/  ISETP.LT.OR P2, PT, R0, 0xa, !P1 ;  /* 0x0000000a0000780c */ /* 0x000fc80004f41670 */
[----:B------:R-:W-:Y:S09]  /*2400*/  @P5 BRA `(.L_x_39) ;  /* 0x00000000000c5947 */ /* 0x000ff20003800000 */
[----:B--2---:R-:W1:Y:S02]  /*2410*/  LDG.E.U8 R157, desc[UR36][R10.64] ;  /* 0x000000240a9d7981 */ /* 0x004e64000c1e1100 */
[----:B-1----:R-:W-:-:S05]  /*2420*/  PRMT R3, R157, 0x8880, RZ ;  /* 0x000088809d037816 */ /* 0x002fca00000000ff */
[----:B------:R-:W-:-:S07]  /*2430*/  IMAD R12, R3, R156, RZ ;  /* 0x0000009c030c7224 */ /* 0x000fce00078e02ff */
.L_x_39:
[----:B------:R-:W-:Y:S05]  /*2440*/  BSYNC B1 ;  /* 0x0000000000017941 */ /* 0x000fea0003800000 */
.L_x_38:
[----:B-1----:R-:W-:Y:S01]  /*2450*/  @!P5 IMAD R3, R26, R155, R12 ;  /* 0x0000009b1a03d224 */ /* 0x002fe200078e020c */
[----:B------:R-:W-:Y:S04]  /*2460*/  BSSY B1, `(.L_x_40) ;  /* 0x0000006000017945 */ /* 0x000fe80003800000 */
[----:B------:R1:W-:Y:S01]  /*2470*/  @!P5 STG.E.U8 desc[UR36][R6.64], R3 ;  /* 0x000000030600d986 */ /* 0x0003e2000c101124 */
[----:B------:R-:W-:Y:S05]  /*2480*/  @P3 BRA `(.L_x_41) ;  /* 0x00000000000c3947 */ /* 0x000fea0003800000 */
[----:B--2---:R-:W1:Y:S02]  /*2490*/  LDG.E.U8 R157, desc[UR36][R10.64+0x1] ;  /* 0x000001240a9d7981 */ /* 0x004e64000c1e1100 */
[----:B-1----:R-:W-:-:S05]  /*24a0*/  PRMT R3, R157, 0x8880, RZ ;  /* 0x000088809d037816 */ /* 0x002fca00000000ff */
[----:B------:R-:W-:-:S07]  /*24b0*/  IMAD R12, R3, R156, RZ ;  /* 0x0000009c030c7224 */ /* 0x000fce00078e02ff */
.L_x_41:
[----:B------:R-:W-:Y:S05]  /*24c0*/  BSYNC B1 ;  /* 0x0000000000017941 */ /* 0x000fea0003800000 */
.L_x_40:
[----:B------:R-:W-:Y:S01]  /*24d0*/  @!P3 IMAD R27, R27, R155, R12 ;  /* 0x0000009b1b1bb224 */ /* 0x000fe200078e020c */
[----:B------:R-:W-:Y:S04]  /*24e0*/  BSSY B1, `(.L_x_42) ;  /* 0x0000006000017945 */ /* 0x000fe80003800000 */
[----:B------:R4:W-:Y:S01]  /*24f0*/  @!P3 STG.E.U8 desc[UR36][R6.64+0x1], R27 ;  /* 0x0000011b0600b986 */ /* 0x0009e2000c101124 */
[----:B------:R-:W-:Y:S05]  /*2500*/  @P4 BRA `(.L_x_43) ;  /* 0x00000000000c4947 */ /* 0x000fea0003800000 */
[----:B--2---:R-:W1:Y:S02]  /*2510*/  LDG.E.U8 R157, desc[UR36][R8.64+0x8] ;  /* 0x00000824089d7981 */ /* 0x004e64000c1e1100 */
[----:B-1----:R-:W-:-:S05]  /*2520*/  PRMT R3, R157, 0x8880, RZ ;  /* 0x000088809d037816 */ /* 0x002fca00000000ff */
[----:B------:R-:W-:-:S07]  /*2530*/  IMAD R12, R3, R156, RZ ;  /* 0x0000009c030c7224 */ /* 0x000fce00078e02ff */
.L_x_43:
[----:B------:R-:W-:Y:S05]  /*2540*/  BSYNC B1 ;  /* 0x0000000000017941 */ /* 0x000fea0003800000 */
.L_x_42:
[----:B-1----:R-:W-:Y:S01]  /*2550*/  @!P4 IMAD R3, R28, R155, R12 ;  /* 0x0000009b1c03c224 */ /* 0x002fe200078e020c */
[----:B------:R-:W-:Y:S04]  /*2560*/  BSSY B1, `(.L_x_44) ;  /* 0x0000006000017945 */ /* 0x000fe80003800000 */
[----:B------:R1:W-:Y:S01]  /*2570*/  @!P4 STG.E.U8 desc[UR36][R4.64+0x8], R3 ;  /* 0x000008030400c986 */ /* 0x0003e2000c101124 */
[----:B------:R-:W-:Y:S05]  /*2580*/  @P2 BRA `(.L_x_45) ;  /* 0x00000000000c2947 */ /* 0x000fea0003800000 */
[----:B--2---:R-:W1:Y:S02]  /*2590*/  LDG.E.U8 R157, desc[UR36][R8.64+0x9] ;  /* 0x00000924089d7981 */ /* 0x004e64000c1e1100 */
[----:B-1----:R-:W-:-:S05]  /*25a0*/  PRMT R3, R157, 0x8880, RZ ;  /* 0x000088809d037816 */ /* 0x002fca00000000ff */
[----:B------:R-:W-:-:S07]  /*25b0*/  IMAD R12, R3, R156, RZ ;  /* 0x0000009c030c7224 */ /* 0x000fce00078e02ff */
.L_x_45:
[----:B------:R-:W-:Y:S05]  /*25c0*/  BSYNC B1 ;  /* 0x0000000000017941 */ /* 0x000fea0003800000 */
.L_x_44:
[C---:B------:R-:W-:Y:S01]  /*25d0*/  ISETP.LT.OR P4, PT, R0.reuse, 0x9, !P0 ;  /* 0x000000090000780c */ /* 0x040fe20004781670 */
[----:B------:R-:W-:Y:S01]  /*25e0*/  @!P2 IMAD R29, R29, R155, R12 ;  /* 0x0000009b1d1da224 */ /* 0x000fe200078e020c */
[----:B------:R-:W-:Y:S01]  /*25f0*/  BSSY B1, `(.L_x_46) ;  /* 0x0000009000017945 */ /* 0x000fe20003800000 */
[C---:B------:R-:W-:Y:S02]  /*2600*/  ISETP.LT.OR P3, PT, R0.reuse, 0xa, !P0 ;  /* 0x0000000a0000780c */ /* 0x040fe40004761670 */
[C---:B------:R-:W-:Y:S01]  /*2610*/  ISETP.LT.OR P5, PT, R0.reuse, 0x11, !P1 ;  /* 0x000000110000780c */ /* 0x040fe20004fa1670 */
[----:B------:R0:W-:Y:S01]  /*2620*/  @!P2 STG.E.U8 desc[UR36][R4.64+0x9], R29 ;  /* 0x0000091d0400a986 */ /* 0x0001e2000c101124 */
[----:B------:R-:W-:-:S06]  /*2630*/  ISETP.LT.OR P2, PT, R0, 0x12, !P1 ;  /* 0x000000120000780c */ /* 0x000fcc0004f41670 */
[----:B------:R-:W-:Y:S07]  /*2640*/  @P4 BRA `(.L_x_47) ;  /* 0x00000000000c4947 */ /* 0x000fee0003800000 */
[----:B--2---:R-:W1:Y:S02]  /*2650*/  LDG.E.U8 R157, desc[UR36][R10.64+0x8] ;  /* 0x000008240a9d7981 */ /* 0x004e64000c1e1100 */
[----:B-1----:R-:W-:-:S05]  /*2660*/  PRMT R3, R157, 0x8880, RZ ;  /* 0x000088809d037816 */ /* 0x002fca00000000ff */
[----:B------:R-:W-:-:S07]  /*2670*/  IMAD R12, R3, R156, RZ ;  /* 0x0000009c030c7224 */ /* 0x000fce00078e02ff */
.L_x_47:
[----:B------:R-:W-:Y:S05]  /*2680*/  BSYNC B1 ;  /* 0x0000000000017941 */ /* 0x000fea0003800000 */
.L_x_46:
[----:B-1----:R-:W-:Y:S01]  /*2690*/  @!P4 IMAD R3, R30, R155, R12 ;  /* 0x0000009b1e03c224 */ /* 0x002fe200078e020c */
[----:B------:R-:W-:Y:S04]  /*26a0*/  BSSY B1, `(.L_x_48) ;  /* 0x0000006000017945 */ /* 0x000fe80003800000 */
[----:B------:R1:W-:Y:S01]  /*26b0*/  @!P4 STG.E.U8 desc[UR36][R6.64+0x8], R3 ;  /* 0x000008030600c986 */ /* 0x0003e2000c101124 */
[----:B------:R-:W-:Y:S05]  /*26c0*/  @P3 BRA `(.L_x_49) ;  /* 0x00000000000c3947 */ /* 0x000fea0003800000 */
[----:B--2---:R-:W1:Y:S02]  /*26d0*/  LDG.E.U8 R157, desc[UR36][R10.64+0x9] ;  /* 0x000009240a9d7981 */ /* 0x004e64000c1e1100 */
[----:B-1----:R-:W-:-:S05]  /*26e0*/  PRMT R3, R157, 0x8880, RZ ;  /* 0x000088809d037816 */ /* 0x002fca00000000ff */
[----:B------:R-:W-:-:S07]  /*26f0*/  IMAD R12, R3, R156, RZ ;  /* 0x0000009c030c7224 */ /* 0x000fce00078e02ff */
.L_x_49:
[----:B------:R-:W-:Y:S05]  /*2700*/  BSYNC B1 ;  /* 0x0000000000017941 */ /* 0x000fea0003800000 */
.L_x_48:
[----:B------:R-:W-:Y:S01]  /*2710*/  @!P3 IMAD R31, R31, R155, R12 ;  /* 0x0000009b1f1fb224 */ /* 0x000fe200078e020c */
[----:B------:R-:W-:Y:S04]  /*2720*/  BSSY B1, `(.L_x_50) ;  /* 0x0000006000017945 */ /* 0x000fe80003800000 */
[----:B------:R0:W-:Y:S01]  /*2730*/  @!P3 STG.E.U8 desc[UR36][R6.64+0x9], R31 ;  /* 0x0000091f0600b986 */ /* 0x0001e2000c101124 */
[----:B------:R-:W-:Y:S05]  /*2740*/  @P5 BRA `(.L_x_51) ;  /* 0x00000000000c5947 */ /* 0x000fea0003800000 */
[----:B--2---:R-:W1:Y:S02]  /*2750*/  LDG.E.U8 R157, desc[UR36][R8.64+0x10] ;  /* 0x00001024089d7981 */ /* 0x004e64000c1e1100 */
[----:B-1----:R-:W-:-:S05]  /*2760*/  PRMT R3, R157, 0x8880, RZ ;  /* 0x000088809d037816 */ /* 0x002fca00000000ff */
[----:B------:R-:W-:-:S07]  /*2770*/  IMAD R12, R3, R156, RZ ;  /* 0x0000009c030c7224 */ /* 0x000fce00078e02ff */
.L_x_51:
[----:B------:R-:W-:Y:S05]  /*2780*/  BSYNC B1 ;  /* 0x0000000000017941 */ /* 0x000fea0003800000 */
.L_x_50:
[----:B-1----:R-:W-:Y:S01]  /*2790*/  @!P5 IMAD R3, R32, R155, R12 ;  /* 0x0000009b2003d224 */ /* 0x002fe200078e020c */
[----:B------:R-:W-:Y:S04]  /*27a0*/  BSSY B1, `(.L_x_52) ;  /* 0x0000006000017945 */ /* 0x000fe80003800000 */
[----:B------:R1:W-:Y:S01]  /*27b0*/  @!P5 STG.E.U8 desc[UR36][R4.64+0x10], R3 ;  /* 0x000010030400d986 */ /* 0x0003e2000c101124 */
[----:B------:R-:W-:Y:S05]  /*27c0*/  @P2 BRA `(.L_x_53) ;  /* 0x00000000000c2947 */ /* 0x000fea0003800000 */
[----:B--2---:R-:W1:Y:S02]  /*27d0*/  LDG.E.U8 R157, desc[UR36][R8.64+0x11] ;  /* 0x00001124089d7981 */ /* 0x004e64000c1e1100 */
[----:B-1----:R-:W-:-:S05]  /*27e0*/  PRMT R3, R157, 0x8880, RZ ;  /* 0x000088809d037816 */ /* 0x002fca00000000ff */
[----:B------:R-:W-:-:S07]  /*27f0*/  IMAD R12, R3, R156, RZ ;  /* 0x0000009c030c7224 */ /* 0x000fce00078e02ff */
.L_x_53:
[----:B------:R-:W-:Y:S05]  /*2800*/  BSYNC B1 ;  /* 0x0000000000017941 */ /* 0x000fea0003800000 */
.L_x_52:
        /* <DEDUP_REMOVED lines=11> */
.L_x_55:
[----:B------:R-:W-:Y:S05]  /*28c0*/  BSYNC B1 ;  /* 0x0000000000017941 */ /* 0x000fea0003800000 */
.L_x_54:
[----:B-1----:R-:W-:Y:S01]  /*28d0*/  @!P4 IMAD R3, R34, R155, R12 ;  /* 0x0000009b2203c224 */ /* 0x002fe200078e020c */
[----:B------:R-:W-:Y:S04]  /*28e0*/  BSSY B1, `(.L_x_56) ;  /* 0x0000006000017945 */ /* 0x000fe80003800000 */
[----:B------:R1:W-:Y:S01]  /*28f0*/  @!P4 STG.E.U8 desc[UR36][R6.64+0x10], R3 ;  /* 0x000010030600c986 */ /* 0x0003e2000c101124 */
[----:B------:R-:W-:Y:S05]  /*2900*/  @P3 BRA `(.L_x_57) ;  /* 0x00000000000c3947 */ /* 0x000fea0003800000 */
[----:B--2---:R-:W1:Y:S02]  /*2910*/  LDG.E.U8 R157, desc[UR36][R10.64+0x11] ;  /* 0x000011240a9d7981 */ /* 0x004e64000c1e1100 */
[----:B-1----:R-:W-:-:S05]  /*2920*/  PRMT R3, R157, 0x8880, RZ ;  /* 0x000088809d037816 */ /* 0x002fca00000000ff */
[----:B------:R-:W-:-:S07]  /*2930*/  IMAD R12, R3, R156, RZ ;  /* 0x0000009c030c7224 */ /* 0x000fce00078e02ff */
.L_x_57:
[----:B------:R-:W-:Y:S05]  /*2940*/  BSYNC B1 ;  /* 0x0000000000017941 */ /* 0x000fea0003800000 */
.L_x_56:
[----:B------:R-:W-:Y:S01]  /*2950*/  @!P3 IMAD R35, R35, R155, R12 ;  /* 0x0000009b2323b224 */ /* 0x000fe200078e020c */
[----:B------:R-:W-:Y:S04]  /*2960*/  BSSY B1, `(.L_x_58) ;  /* 0x0000006000017945 */ /* 0x000fe80003800000 */
[----:B------:R0:W-:Y:S01]  /*2970*/  @!P3 STG.E.U8 desc[UR36][R6.64+0x11], R35 ;  /* 0x000011230600b986 */ /* 0x0001e2000c101124 */
[----:B------:R-:W-:Y:S05]  /*2980*/  @P5 BRA `(.L_x_59) ;  /* 0x00000000000c5947 */ /* 0x000fea0003800000 */
[----:B--2---:R-:W1:Y:S02]  /*2990*/  LDG.E.U8 R157, desc[UR36][R8.64+0x18] ;  /* 0x00001824089d7981 */ /* 0x004e64000c1e1100 */
[----:B-1----:R-:W-:-:S05]  /*29a0*/  PRMT R3, R157, 0x8880, RZ ;  /* 0x000088809d037816 */ /* 0x002fca00000000ff */
[----:B------:R-:W-:-:S07]  /*29b0*/  IMAD R12, R3, R156, RZ ;  /* 0x0000009c030c7224 */ /* 0x000fce00078e02ff */
.L_x_59:
[----:B------:R-:W-:Y:S05]  /*29c0*/  BSYNC B1 ;  /* 0x0000000000017941 */ /* 0x000fea0003800000 */
.L_x_58:
[----:B-1----:R-:W-:Y:S01]  /*29d0*/  @!P5 IMAD R3, R36, R155, R12 ;  /* 0x0000009b2403d224 */ /* 0x002fe200078e020c */
[----:B------:R-:W-:Y:S04]  /*29e0*/  BSSY B1, `(.L_x_60) ;  /* 0x0000006000017945 */ /* 0x000fe80003800000 */
[----:B------:R1:W-:Y:S01]  /*29f0*/  @!P5 STG.E.U8 desc[UR36][R4.64+0x18], R3 ;  /* 0x000018030400d986 */ /* 0x0003e2000c101124 */
[----:B------:R-:W-:Y:S05]  /*2a00*/  @P2 BRA `(.L_x_61) ;  /* 0x00000000000c2947 */ /* 0x000fea0003800000 */
[----:B--2---:R-:W1:Y:S02]  /*2a10*/  LDG.E.U8 R157, desc[UR36][R8.64+0x19] ;  /* 0x00001924089d7981 */ /* 0x004e64000c1e1100 */
[----:B-1----:R-:W-:-:S05]  /*2a20*/  PRMT R3, R157, 0x8880, RZ ;  /* 0x000088809d037816 */ /* 0x002fca00000000ff */
[----:B------:R-:W-:-:S07]  /*2a30*/  IMAD R12, R3, R156, RZ ;  /* 0x0000009c030c7224 */ /* 0x000fce00078e02ff */
.L_x_61:
[----:B------:R-:W-:Y:S05]  /*2a40*/  BSYNC B1 ;  /* 0x0000000000017941 */ /* 0x000fea0003800000 */
.L_x_60:
        /* <DEDUP_REMOVED lines=11> */
.L_x_63:
[----:B------:R-:W-:Y:S05]  /*2b00*/  BSYNC B1 ;  /* 0x0000000000017941 */ /* 0x000fea0003800000 */
.L_x_62:
[----:B-1----:R-:W-:Y:S01]  /*2b10*/  @!P4 IMAD R3, R38, R155, R12 ;  /* 0x0000009b2603c224 */ /* 0x002fe200078e020c */
[----:B------:R-:W-:Y:S04]  /*2b20*/  BSSY B1, `(.L_x_64) ;  /* 0x0000006000017945 */ /* 0x000fe80003800000 */
[----:B------:R1:W-:Y:S01]  /*2b30*/  @!P4 STG.E.U8 desc[UR36][R6.64+0x18], R3 ;  /* 0x000018030600c986 */ /* 0x0003e2000c101124 */
[----:B------:R-:W-:Y:S05]  /*2b40*/  @P3 BRA `(.L_x_65) ;  /* 0x00000000000c3947 */ /* 0x000fea0003800000 */
[----:B--2---:R-:W1:Y:S02]  /*2b50*/  LDG.E.U8 R157, desc[UR36][R10.64+0x19] ;  /* 0x000019240a9d7981 */ /* 0x004e64000c1e1100 */
[----:B-1----:R-:W-:-:S05]  /*2b60*/  PRMT R3, R157, 0x8880, RZ ;  /* 0x000088809d037816 */ /* 0x002fca00000000ff */
[----:B------:R-:W-:-:S07]  /*2b70*/  IMAD R12, R3, R156, RZ ;  /* 0x0000009c030c7224 */ /* 0x000fce00078e02ff */
.L_x_65:
[----:B------:R-:W-:Y:S05]  /*2b80*/  BSYNC B1 ;  /* 0x0000000000017941 */ /* 0x000fea0003800000 */
.L_x_64:
[----:B------:R-:W-:Y:S01]  /*2b90*/  @!P3 IMAD R39, R39, R155, R12 ;  /* 0x0000009b2727b224 */ /* 0x000fe200078e020c */
[----:B------:R-:W-:Y:S04]  /*2ba0*/  BSSY B1, `(.L_x_66) ;  /* 0x0000006000017945 */ /* 0x000fe80003800000 */
[----:B------:R0:W-:Y:S01]  /*2bb0*/  @!P3 STG.E.U8 desc[UR36][R6.64+0x19], R39 ;  /* 0x000019270600b986 */ /* 0x0001e2000c101124 */
[----:B------:R-:W-:Y:S05]  /*2bc0*/  @P5 BRA `(.L_x_67) ;  /* 0x00000000000c5947 */ /* 0x000fea0003800000 */
[----:B--2---:R-:W1:Y:S02]  /*2bd0*/  LDG.E.U8 R157, desc[UR36][R8.64+0x20] ;  /* 0x00002024089d7981 */ /* 0x004e64000c1e1100 */
[----:B-1----:R-:W-:-:S05]  /*2be0*/  PRMT R3, R157, 0x8880, RZ ;  /* 0x000088809d037816 */ /* 0x002fca00000000ff */
[----:B------:R-:W-:-:S07]  /*2bf0*/  IMAD R12, R3, R156, RZ ;  /* 0x0000009c030c7224 */ /* 0x000fce00078e02ff */
.L_x_67:
[----:B------:R-:W-:Y:S05]  /*2c00*/  BSYNC B1 ;  /* 0x0000000000017941 */ /* 0x000fea0003800000 */
.L_x_66:
[----:B-1----:R-:W-:Y:S01]  /*2c10*/  @!P5 IMAD R3, R40, R155, R12 ;  /* 0x0000009b2803d224 */ /* 0x002fe200078e020c */
[----:B------:R-:W-:Y:S04]  /*2c20*/  BSSY B1, `(.L_x_68) ;  /* 0x0000006000017945 */ /* 0x000fe80003800000 */
[----:B------:R1:W-:Y:S01]  /*2c30*/  @!P5 STG.E.U8 desc[UR36][R4.64+0x20], R3 ;  /* 0x000020030400d986 */ /* 0x0003e2000c101124 */
[----:B------:R-:W-:Y:S05]  /*2c40*/  @P2 BRA `(.L_x_69) ;  /* 0x00000000000c2947 */ /* 0x000fea0003800000 */
[----:B--2---:R-:W1:Y:S02]  /*2c50*/  LDG.E.U8 R157, desc[UR36][R8.64+0x21] ;  /* 0x00002124089d7981 */ /* 0x004e64000c1e1100 */
[----:B-1----:R-:W-:-:S05]  /*2c60*/  PRMT R3, R157, 0x8880, RZ ;  /* 0x000088809d037816 */ /* 0x002fca00000000ff */
[----:B------:R-:W-:-:S07]  /*2c70*/  IMAD R12, R3, R156, RZ ;  /* 0x0000009c030c7224 */ /* 0x000fce00078e02ff */
.L_x_69:
[----:B------:R-:W-:Y:S05]  /*2c80*/  BSYNC B1 ;  /* 0x0000000000017941 */ /* 0x000fea0003800000 */
.L_x_68:
        /* <DEDUP_REMOVED lines=11> */
.L_x_71:
[----:B------:R-:W-:Y:S05]  /*2d40*/  BSYNC B1 ;  /* 0x0000000000017941 */ /* 0x000fea0003800000 */
.L_x_70:
[----:B-1----:R-:W-:Y:S01]  /*2d50*/  @!P4 IMAD R3, R42, R155, R12 ;  /* 0x0000009b2a03c224 */ /* 0x002fe200078e020c */
[----:B------:R-:W-:Y:S04]  /*2d60*/  BSSY B1, `(.L_x_72) ;  /* 0x0000006000017945 */ /* 0x000fe80003800000 */
[----:B------:R1:W-:Y:S01]  /*2d70*/  @!P4 STG.E.U8 desc[UR36][R6.64+0x20], R3 ;  /* 0x000020030600c986 */ /* 0x0003e2000c101124 */
[----:B------:R-:W-:Y:S05]  /*2d80*/  @P3 BRA `(.L_x_73) ;  /* 0x00000000000c3947 */ /* 0x000fea0003800000 */
[----:B--2---:R-:W1:Y:S02]  /*2d90*/  LDG.E.U8 R157, desc[UR36][R10.64+0x21] ;  /* 0x000021240a9d7981 */ /* 0x004e64000c1e1100 */
[----:B-1----:R-:W-:-:S05]  /*2da0*/  PRMT R3, R157, 0x8880, RZ ;  /* 0x000088809d037816 */ /* 0x002fca00000000ff */
[----:B------:R-:W-:-:S07]  /*2db0*/  IMAD R12, R3, R156, RZ ;  /* 0x0000009c030c7224 */ /* 0x000fce00078e02ff */
.L_x_73:
[----:B------:R-:W-:Y:S05]  /*2dc0*/  BSYNC B1 ;  /* 0x0000000000017941 */ /* 0x000fea0003800000 */
.L_x_72:
[----:B------:R-:W-:Y:S01]  /*2dd0*/  @!P3 IMAD R43, R43, R155, R12 ;  /* 0x0000009b2b2bb224 */ /* 0x000fe200078e020c */
[----:B------:R-:W-:Y:S04]  /*2de0*/  BSSY B1, `(.L_x_74) ;  /* 0x0000006000017945 */ /* 0x000fe80003800000 */
[----:B------:R0:W-:Y:S01]  /*2df0*/  @!P3 STG.E.U8 desc[UR36][R6.64+0x21], R43 ;  /* 0x0000212b0600b986 */ /* 0x0001e2000c101124 */
[----:B------:R-:W-:Y:S05]  /*2e00*/  @P5 BRA `(.L_x_75) ;  /* 0x00000000000c5947 */ /* 0x000fea0003800000 */
[----:B--2---:R-:W1:Y:S02]  /*2e10*/  LDG.E.U8 R157, desc[UR36][R8.64+0x28] ;  /* 0x00002824089d7981 */ /* 0x004e64000c1e1100 */
[----:B-1----:R-:W-:-:S05]  /*2e20*/  PRMT R3, R157, 0x8880, RZ ;  /* 0x000088809d037816 */ /* 0x002fca00000000ff */
[----:B------:R-:W-:-:S07]  /*2e30*/  IMAD R12, R3, R156, RZ ;  /* 0x0000009c030c7224 */ /* 0x000fce00078e02ff */
.L_x_75:
[----:B------:R-:W-:Y:S05]  /*2e40*/  BSYNC B1 ;  /* 0x0000000000017941 */ /* 0x000fea0003800000 */
.L_x_74:
[----:B-1----:R-:W-:Y:S01]  /*2e50*/  @!P5 IMAD R3, R44, R155, R12 ;  /* 0x0000009b2c03d224 */ /* 0x002fe200078e020c */
[----:B------:R-:W-:Y:S04]  /*2e60*/  BSSY B1, `(.L_x_76) ;  /* 0x0000006000017945 */ /* 0x000fe80003800000 */
[----:B------:R1:W-:Y:S01]  /*2e70*/  @!P5 STG.E.U8 desc[UR36][R4.64+0x28], R3 ;  /* 0x000028030400d986 */ /* 0x0003e2000c101124 */
[----:B------:R-:W-:Y:S05]  /*2e80*/  @P2 BRA `(.L_x_77) ;  /* 0x00000000000c2947 */ /* 0x000fea0003800000 */
[----:B--2---:R-:W1:Y:S02]  /*2e90*/  LDG.E.U8 R157, desc[UR36][R8.64+0x29] ;  /* 0x00002924089d7981 */ /* 0x004e64000c1e1100 */
[----:B-1----:R-:W-:-:S05]  /*2ea0*/  PRMT R3, R157, 0x8880, RZ ;  /* 0x000088809d037816 */ /* 0x002fca00000000ff */
[----:B------:R-:W-:-:S07]  /*2eb0*/  IMAD R12, R3, R156, RZ ;  /* 0x0000009c030c7224 */ /* 0x000fce00078e02ff */
.L_x_77:
[----:B------:R-:W-:Y:S05]  /*2ec0*/  BSYNC B1 ;  /* 0x0000000000017941 */ /* 0x000fea0003800000 */
.L_x_76:
        /* <DEDUP_REMOVED lines=11> */
.L_x_79:
[----:B------:R-:W-:Y:S05]  /*2f80*/  BSYNC B1 ;  /* 0x0000000000017941 */ /* 0x000fea0003800000 */
.L_x_78:
[----:B-1----:R-:W-:Y:S01]  /*2f90*/  @!P4 IMAD R3, R46, R155, R12 ;  /* 0x0000009b2e03c224 */ /* 0x002fe200078e020c */
[----:B------:R-:W-:Y:S04]  /*2fa0*/  BSSY B1, `(.L_x_80) ;  /* 0x0000006000017945 */ /* 0x000fe80003800000 */
[----:B------:R1:W-:Y:S01]  /*2fb0*/  @!P4 STG.E.U8 desc[UR36][R6.64+0x28], R3 ;  /* 0x000028030600c986 */ /* 0x0003e2000c101124 */
[----:B------:R-:W-:Y:S05]  /*2fc0*/  @P3 BRA `(.L_x_81) ;  /* 0x00000000000c3947 */ /* 0x000fea0003800000 */
[----:B--2---:R-:W1:Y:S02]  /*2fd0*/  LDG.E.U8 R157, desc[UR36][R10.64+0x29] ;  /* 0x000029240a9d7981 */ /* 0x004e64000c1e1100 */
[----:B-1----:R-:W-:-:S05]  /*2fe0*/  PRMT R3, R157, 0x8880, RZ ;  /* 0x000088809d037816 */ /* 0x002fca00000000ff */
[----:B------:R-:W-:-:S07]  /*2ff0*/  IMAD R12, R3, R156, RZ ;  /* 0x0000009c030c7224 */ /* 0x000fce00078e02ff */
.L_x_81:
[----:B------:R-:W-:Y:S05]  /*3000*/  BSYNC B1 ;  /* 0x0000000000017941 */ /* 0x000fea0003800000 */
.L_x_80:
[----:B------:R-:W-:Y:S01]  /*3010*/  @!P3 IMAD R47, R47, R155, R12 ;  /* 0x0000009b2f2fb224 */ /* 0x000fe200078e020c */
[----:B------:R-:W-:Y:S04]  /*3020*/  BSSY B1, `(.L_x_82) ;  /* 0x0000006000017945 */ /* 0x000fe80003800000 */
[----:B------:R0:W-:Y:S01]  /*3030*/  @!P3 STG.E.U8 desc[UR36][R6.64+0x29], R47 ;  /* 0x0000292f0600b986 */ /* 0x0001e2000c101124 */
[----:B------:R-:W-:Y:S05]  /*3040*/  @P5 BRA `(.L_x_83) ;  /* 0x00000000000c5947 */ /* 0x000fea0003800000 */
[----:B--2---:R-:W1:Y:S02]  /*3050*/  LDG.E.U8 R157, desc[UR36][R8.64+0x30] ;  /* 0x00003024089d7981 */ /* 0x004e64000c1e1100 */
[----:B-1----:R-:W-:-:S05]  /*3060*/  PRMT R3, R157, 0x8880, RZ ;  /* 0x000088809d037816 */ /* 0x002fca00000000ff */
[----:B------:R-:W-:-:S07]  /*3070*/  IMAD R12, R3, R156, RZ ;  /* 0x0000009c030c7224 */ /* 0x000fce00078e02ff */
.L_x_83:
[----:B------:R-:W-:Y:S05]  /*3080*/  BSYNC B1 ;  /* 0x0000000000017941 */ /* 0x000fea0003800000 */
.L_x_82:
[----:B-1----:R-:W-:Y:S01]  /*3090*/  @!P5 IMAD R3, R48, R155, R12 ;  /* 0x0000009b3003d224 */ /* 0x002fe200078e020c */
[----:B------:R-:W-:Y:S04]  /*30a0*/  BSSY B1, `(.L_x_84) ;  /* 0x0000006000017945 */ /* 0x000fe80003800000 */
[----:B------:R1:W-:Y:S01]  /*30b0*/  @!P5 STG.E.U8 desc[UR36][R4.64+0x30], R3 ;  /* 0x000030030400d986 */ /* 0x0003e2000c101124 */
[----:B------:R-:W-:Y:S05]  /*30c0*/  @P2 BRA `(.L_x_85) ;  /* 0x00000000000c2947 */ /* 0x000fea0003800000 */
[----:B--2---:R-:W1:Y:S02]  /*30d0*/  LDG.E.U8 R157, desc[UR36][R8.64+0x31] ;  /* 0x00003124089d7981 */ /* 0x004e64000c1e1100 */
[----:B-1----:R-:W-:-:S05]  /*30e0*/  PRMT R3, R157, 0x8880, RZ ;  /* 0x000088809d037816 */ /* 0x002fca00000000ff */
[----:B------:R-:W-:-:S07]  /*30f0*/  IMAD R12, R3, R156, RZ ;  /* 0x0000009c030c7224 */ /* 0x000fce00078e02ff */
.L_x_85:
[----:B------:R-:W-:Y:S05]  /*3100*/  BSYNC B1 ;  /* 0x0000000000017941 */ /* 0x000fea0003800000 */
.L_x_84:
        /* <DEDUP_REMOVED lines=11> */
.L_x_87:
[----:B------:R-:W-:Y:S05]  /*31c0*/  BSYNC B1 ;  /* 0x0000000000017941 */ /* 0x000fea0003800000 */
.L_x_86:
[----:B-1----:R-:W-:Y:S01]  /*31d0*/  @!P4 IMAD R3, R50, R155, R12 ;  /* 0x0000009b3203c224 */ /* 0x002fe200078e020c */
[----:B------:R-:W-:Y:S04]  /*31e0*/  BSSY B1, `(.L_x_88) ;  /* 0x0000006000017945 */ /* 0x000fe80003800000 */
[----:B------:R1:W-:Y:S01]  /*31f0*/  @!P4 STG.E.U8 desc[UR36][R6.64+0x30], R3 ;  /* 0x000030030600c986 */ /* 0x0003e2000c101124 */
[----:B------:R-:W-:Y:S05]  /*3200*/  @P3 BRA `(.L_x_89) ;  /* 0x00000000000c3947 */ /* 0x000fea0003800000 */
[----:B--2---:R-:W1:Y:S02]  /*3210*/  LDG.E.U8 R157, desc[UR36][R10.64+0x31] ;  /* 0x000031240a9d7981 */ /* 0x004e64000c1e1100 */
[----:B-1----:R-:W-:-:S05]  /*3220*/  PRMT R3, R157, 0x8880, RZ ;  /* 0x000088809d037816 */ /* 0x002fca00000000ff */
[----:B------:R-:W-:-:S07]  /*3230*/  IMAD R12, R3, R156, RZ ;  /* 0x0000009c030c7224 */ /* 0x000fce00078e02ff */
.L_x_89:
[----:B------:R-:W-:Y:S05]  /*3240*/  BSYNC B1 ;  /* 0x0000000000017941 */ /* 0x000fea0003800000 */
.L_x_88:
[----:B------:R-:W-:Y:S01]  /*3250*/  @!P3 IMAD R51, R51, R155, R12 ;  /* 0x0000009b3333b224 */ /* 0x000fe200078e020c */
[----:B------:R-:W-:Y:S04]  /*3260*/  BSSY B1, `(.L_x_90) ;  /* 0x0000006000017945 */ /* 0x000fe80003800000 */
[----:B------:R0:W-:Y:S01]  /*3270*/  @!P3 STG.E.U8 desc[UR36][R6.64+0x31], R51 ;  /* 0x000031330600b986 */ /* 0x0001e2000c101124 */
[----:B------:R-:W-:Y:S05]  /*3280*/  @P5 BRA `(.L_x_91) ;  /* 0x00000000000c5947 */ /* 0x000fea0003800000 */
[----:B--2---:R-:W1:Y:S02]  /*3290*/  LDG.E.U8 R157, desc[UR36][R8.64+0x38] ;  /* 0x00003824089d7981 */ /* 0x004e64000c1e1100 */
[----:B-1----:R-:W-:-:S05]  /*32a0*/  PRMT R3, R157, 0x8880, RZ ;  /* 0x000088809d037816 */ /* 0x002fca00000000ff */
[----:B------:R-:W-:-:S07]  /*32b0*/  IMAD R12, R3, R156, RZ ;  /* 0x0000009c030c7224 */ /* 0x000fce00078e02ff */
.L_x_91:
[----:B------:R-:W-:Y:S05]  /*32c0*/  BSYNC B1 ;  /* 0x0000000000017941 */ /* 0x000fea0003800000 */
.L_x_90:
[----:B-1----:R-:W-:Y:S01]  /*32d0*/  @!P5 IMAD R3, R52, R155, R12 ;  /* 0x0000009b3403d224 */ /* 0x002fe200078e020c */
[----:B------:R-:W-:Y:S04]  /*32e0*/  BSSY B1, `(.L_x_92) ;  /* 0x0000006000017945 */ /* 0x000fe80003800000 */
[----:B------:R1:W-:Y:S01]  /*32f0*/  @!P5 STG.E.U8 desc[UR36][R4.64+0x38], R3 ;  /* 0x000038030400d986 */ /* 0x0003e2000c101124 */
[----:B------:R-:W-:Y:S05]  /*3300*/  @P2 BRA `(.L_x_93) ;  /* 0x00000000000c2947 */ /* 0x000fea0003800000 */
[----:B--2---:R-:W1:Y:S02]  /*3310*/  LDG.E.U8 R157, desc[UR36][R8.64+0x39] ;  /* 0x00003924089d7981 */ /* 0x004e64000c1e1100 */
[----:B-1----:R-:W-:-:S05]  /*3320*/  PRMT R3, R157, 0x8880, RZ ;  /* 0x000088809d037816 */ /* 0x002fca00000000ff */
[----:B------:R-:W-:-:S07]  /*3330*/  IMAD R12, R3, R156, RZ ;  /* 0x0000009c030c7224 */ /* 0x000fce00078e02ff */
.L_x_93:
[----:B------:R-:W-:Y:S05]  /*3340*/  BSYNC B1 ;  /* 0x0000000000017941 */ /* 0x000fea0003800000 */
.L_x_92:
        /* <DEDUP_REMOVED lines=11> */
.L_x_95:
[----:B------:R-:W-:Y:S05]  /*3400*/  BSYNC B1 ;  /* 0x0000000000017941 */ /* 0x000fea0003800000 */
.L_x_94:
[----:B-1----:R-:W-:Y:S01]  /*3410*/  @!P4 IMAD R3, R54, R155, R12 ;  /* 0x0000009b3603c224 */ /* 0x002fe200078e020c */
[----:B------:R-:W-:Y:S04]  /*3420*/  BSSY B1, `(.L_x_96) ;  /* 0x0000006000017945 */ /* 0x000fe80003800000 */
[----:B------:R1:W-:Y:S01]  /*3430*/  @!P4 STG.E.U8 desc[UR36][R6.64+0x38], R3 ;  /* 0x000038030600c986 */ /* 0x0003e2000c101124 */
[----:B------:R-:W-:Y:S05]  /*3440*/  @P3 BRA `(.L_x_97) ;  /* 0x00000000000c3947 */ /* 0x000fea0003800000 */
[----:B--2---:R-:W1:Y:S02]  /*3450*/  LDG.E.U8 R157, desc[UR36][R10.64+0x39] ;  /* 0x000039240a9d7981 */ /* 0x004e64000c1e1100 */
[----:B-1----:R-:W-:-:S05]  /*3460*/  PRMT R3, R157, 0x8880, RZ ;  /* 0x000088809d037816 */ /* 0x002fca00000000ff */
[----:B------:R-:W-:-:S07]  /*3470*/  IMAD R12, R3, R156, RZ ;  /* 0x0000009c030c7224 */ /* 0x000fce00078e02ff */
.L_x_97:
[----:B------:R-:W-:Y:S05]  /*3480*/  BSYNC B1 ;  /* 0x0000000000017941 */ /* 0x000fea0003800000 */
.L_x_96:
[----:B------:R-:W-:Y:S01]  /*3490*/  @!P3 IMAD R55, R55, R155, R12 ;  /* 0x0000009b3737b224 */ /* 0x000fe200078e020c */
[----:B------:R-:W-:Y:S04]  /*34a0*/  BSSY B1, `(.L_x_98) ;  /* 0x0000006000017945 */ /* 0x000fe80003800000 */
[----:B------:R0:W-:Y:S01]  /*34b0*/  @!P3 STG.E.U8 desc[UR36][R6.64+0x39], R55 ;  /* 0x000039370600b986 */ /* 0x0001e2000c101124 */
[----:B------:R-:W-:Y:S05]  /*34c0*/  @P5 BRA `(.L_x_99) ;  /* 0x00000000000c5947 */ /* 0x000fea0003800000 */
[----:B--2---:R-:W1:Y:S02]  /*34d0*/  LDG.E.U8 R157, desc[UR36][R8.64+0x40] ;  /* 0x00004024089d7981 */ /* 0x004e64000c1e1100 */
[----:B-1----:R-:W-:-:S05]  /*34e0*/  PRMT R3, R157, 0x8880, RZ ;  /* 0x000088809d037816 */ /* 0x002fca00000000ff */
[----:B------:R-:W-:-:S07]  /*34f0*/  IMAD R12, R3, R156, RZ ;  /* 0x0000009c030c7224 */ /* 0x000fce00078e02ff */
.L_x_99:
[----:B------:R-:W-:Y:S05]  /*3500*/  BSYNC B1 ;  /* 0x0000000000017941 */ /* 0x000fea0003800000 */
.L_x_98:
[----:B-1----:R-:W-:Y:S01]  /*3510*/  @!P5 IMAD R3, R56, R155, R12 ;  /* 0x0000009b3803d224 */ /* 0x002fe200078e020c */
[----:B------:R-:W-:Y:S04]  /*3520*/  BSSY B1, `(.L_x_100) ;  /* 0x0000006000017945 */ /* 0x000fe80003800000 */
[----:B------:R1:W-:Y:S01]  /*3530*/  @!P5 STG.E.U8 desc[UR36][R4.64+0x40], R3 ;  /* 0x000040030400d986 */ /* 0x0003e2000c101124 */
[----:B------:R-:W-:Y:S05]  /*3540*/  @P2 BRA `(.L_x_101) ;  /* 0x00000000000c2947 */ /* 0x000fea0003800000 */
[----:B--2---:R-:W1:Y:S02]  /*3550*/  LDG.E.U8 R157, desc[UR36][R8.64+0x41] ;  /* 0x00004124089d7981 */ /* 0x004e64000c1e1100 */
[----:B-1----:R-:W-:-:S05]  /*3560*/  PRMT R3, R157, 0x8880, RZ ;  /* 0x000088809d037816 */ /* 0x002fca00000000ff */
[----:B------:R-:W-:-:S07]  /*3570*/  IMAD R12, R3, R156, RZ ;  /* 0x0000009c030c7224 */ /* 0x000fce00078e02ff */
.L_x_101:
[----:B------:R-:W-:Y:S05]  /*3580*/  BSYNC B1 ;  /* 0x0000000000017941 */ /* 0x000fea0003800000 */
.L_x_100:
        /* <DEDUP_REMOVED lines=11> */
.L_x_103:
[----:B------:R-:W-:Y:S05]  /*3640*/  BSYNC B1 ;  /* 0x0000000000017941 */ /* 0x000fea0003800000 */
.L_x_102:
[----:B-1----:R-:W-:Y:S01]  /*3650*/  @!P4 IMAD R3, R58, R155, R12 ;  /* 0x0000009b3a03c224 */ /* 0x002fe200078e020c */
[----:B------:R-:W-:Y:S04]  /*3660*/  BSSY B1, `(.L_x_104) ;  /* 0x0000006000017945 */ /* 0x000fe80003800000 */
[----:B------:R1:W-:Y:S01]  /*3670*/  @!P4 STG.E.U8 desc[UR36][R6.64+0x40], R3 ;  /* 0x000040030600c986 */ /* 0x0003e2000c101124 */
[----:B------:R-:W-:Y:S05]  /*3680*/  @P3 BRA `(.L_x_105) ;  /* 0x00000000000c3947 */ /* 0x000fea0003800000 */
[----:B--2---:R-:W1:Y:S02]  /*3690*/  LDG.E.U8 R157, desc[UR36][R10.64+0x41] ;  /* 0x000041240a9d7981 */ /* 0x004e64000c1e1100 */
[----:B-1----:R-:W-:-:S05]  /*36a0*/  PRMT R3, R157, 0x8880, RZ ;  /* 0x000088809d037816 */ /* 0x002fca00000000ff */
[----:B------:R-:W-:-:S07]  /*36b0*/  IMAD R12, R3, R156, RZ ;  /* 0x0000009c030c7224 */ /* 0x000fce00078e02ff */
.L_x_105:
[----:B------:R-:W-:Y:S05]  /*36c0*/  BSYNC B1 ;  /* 0x0000000000017941 */ /* 0x000fea0003800000 */
.L_x_104:
[----:B------:R-:W-:Y:S01]  /*36d0*/  @!P3 IMAD R59, R59, R155, R12 ;  /* 0x0000009b3b3bb224 */ /* 0x000fe200078e020c */
[----:B------:R-:W-:Y:S04]  /*36e0*/  BSSY B1, `(.L_x_106) ;  /* 0x0000006000017945 */ /* 0x000fe80003800000 */
[----:B------:R0:W-:Y:S01]  /*36f0*/  @!P3 STG.E.U8 desc[UR36][R6.64+0x41], R59 ;  /* 0x0000413b0600b986 */ /* 0x0001e2000c101124 */
[----:B------:R-:W-:Y:S05]  /*3700*/  @P5 BRA `(.L_x_107) ;  /* 0x00000000000c5947 */ /* 0x000fea0003800000 */
[----:B--2---:R-:W1:Y:S02]  /*3710*/  LDG.E.U8 R157, desc[UR36][R8.64+0x48] ;  /* 0x00004824089d7981 */ /* 0x004e64000c1e1100 */
[----:B-1----:R-:W-:-:S05]  /*3720*/  PRMT R3, R157, 0x8880, RZ ;  /* 0x000088809d037816 */ /* 0x002fca00000000ff */
[----:B------:R-:W-:-:S07]  /*3730*/  IMAD R12, R3, R156, RZ ;  /* 0x0000009c030c7224 */ /* 0x000fce00078e02ff */
.L_x_107:
[----:B------:R-:W-:Y:S05]  /*3740*/  BSYNC B1 ;  /* 0x0000000000017941 */ /* 0x000fea0003800000 */
.L_x_106:
[----:B-1----:R-:W-:Y:S01]  /*3750*/  @!P5 IMAD R3, R60, R155, R12 ;  /* 0x0000009b3c03d224 */ /* 0x002fe200078e020c */
[----:B------:R-:W-:Y:S04]  /*3760*/  BSSY B1, `(.L_x_108) ;  /* 0x0000006000017945 */ /* 0x000fe80003800000 */
[----:B------:R1:W-:Y:S01]  /*3770*/  @!P5 STG.E.U8 desc[UR36][R4.64+0x48], R3 ;  /* 0x000048030400d986 */ /* 0x0003e2000c101124 */
[----:B------:R-:W-:Y:S05]  /*3780*/  @P2 BRA `(.L_x_109) ;  /* 0x00000000000c2947 */ /* 0x000fea0003800000 */
[----:B--2---:R-:W1:Y:S02]  /*3790*/  LDG.E.U8 R157, desc[UR36][R8.64+0x49] ;  /* 0x00004924089d7981 */ /* 0x004e64000c1e1100 */
[----:B-1----:R-:W-:-:S05]  /*37a0*/  PRMT R3, R157, 0x8880, RZ ;  /* 0x000088809d037816 */ /* 0x002fca00000000ff */
[----:B------:R-:W-:-:S07]  /*37b0*/  IMAD R12, R3, R156, RZ ;  /* 0x0000009c030c7224 */ /* 0x000fce00078e02ff */
.L_x_109:
[----:B------:R-:W-:Y:S05]  /*37c0*/  BSYNC B1 ;  /* 0x0000000000017941 */ /* 0x000fea0003800000 */
.L_x_108:
        /* <DEDUP_REMOVED lines=11> */
.L_x_111:
[----:B------:R-:W-:Y:S05]  /*3880*/  BSYNC B1 ;  /* 0x0000000000017941 */ /* 0x000fea0003800000 */
.L_x_110:
[----:B-1----:R-:W-:Y:S01]  /*3890*/  @!P4 IMAD R3, R62, R155, R12 ;  /* 0x0000009b3e03c224 */ /* 0x002fe200078e020c */
[----:B------:R-:W-:Y:S04]  /*38a0*/  BSSY B1, `(.L_x_112) ;  /* 0x0000006000017945 */ /* 0x000fe80003800000 */
[----:B------:R1:W-:Y:S01]  /*38b0*/  @!P4 STG.E.U8 desc[UR36][R6.64+0x48], R3 ;  /* 0x000048030600c986 */ /* 0x0003e2000c101124 */
[----:B------:R-:W-:Y:S05]  /*38c0*/  @P3 BRA `(.L_x_113) ;  /* 0x00000000000c3947 */ /* 0x000fea0003800000 */
[----:B--2---:R-:W1:Y:S02]  /*38d0*/  LDG.E.U8 R157, desc[UR36][R10.64+0x49] ;  /* 0x000049240a9d7981 */ /* 0x004e64000c1e1100 */
[----:B-1----:R-:W-:-:S05]  /*38e0*/  PRMT R3, R157, 0x8880, RZ ;  /* 0x000088809d037816 */ /* 0x002fca00000000ff */
[----:B------:R-:W-:-:S07]  /*38f0*/  IMAD R12, R3, R156, RZ ;  /* 0x0000009c030c7224 */ /* 0x000fce00078e02ff */
.L_x_113:
[----:B------:R-:W-:Y:S05]  /*3900*/  BSYNC B1 ;  /* 0x0000000000017941 */ /* 0x000fea0003800000 */
.L_x_112:
[----:B------:R-:W-:Y:S01]  /*3910*/  @!P3 IMAD R63, R63, R155, R12 ;  /* 0x0000009b3f3fb224 */ /* 0x000fe200078e020c */
[----:B------:R-:W-:Y:S04]  /*3920*/  BSSY B1, `(.L_x_114) ;  /* 0x0000006000017945 */ /* 0x000fe80003800000 */
[----:B------:R0:W-:Y:S01]  /*3930*/  @!P3 STG.E.U8 desc[UR36][R6.64+0x49], R63 ;  /* 0x0000493f0600b986 */ /* 0x0001e2000c101124 */
[----:B------:R-:W-:Y:S05]  /*3940*/  @P5 BRA `(.L_x_115) ;  /* 0x00000000000c5947 */ /* 0x000fea0003800000 */
[----:B--2---:R-:W1:Y:S02]  /*3950*/  LDG.E.U8 R157, desc[UR36][R8.64+0x50] ;  /* 0x00005024089d7981 */ /* 0x004e64000c1e1100 */
[----:B-1----:R-:W-:-:S05]  /*3960*/  PRMT R3, R157, 0x8880, RZ ;  /* 0x000088809d037816 */ /* 0x002fca00000000ff */
[----:B------:R-:W-:-:S07]  /*3970*/  IMAD R12, R3, R156, RZ ;  /* 0x0000009c030c7224 */ /* 0x000fce00078e02ff */
.L_x_115:
[----:B------:R-:W-:Y:S05]  /*3980*/  BSYNC B1 ;  /* 0x0000000000017941 */ /* 0x000fea0003800000 */
.L_x_114:
[----:B-1----:R-:W-:Y:S01]  /*3990*/  @!P5 IMAD R3, R64, R155, R12 ;  /* 0x0000009b4003d224 */ /* 0x002fe200078e020c */
[----:B------:R-:W-:Y:S04]  /*39a0*/  BSSY B1, `(.L_x_116) ;  /* 0x0000006000017945 */ /* 0x000fe80003800000 */
[----:B------:R1:W-:Y:S01]  /*39b0*/  @!P5 STG.E.U8 desc[UR36][R4.64+0x50], R3 ;  /* 0x000050030400d986 */ /* 0x0003e2000c101124 */
[----:B------:R-:W-:Y:S05]  /*39c0*/  @P2 BRA `(.L_x_117) ;  /* 0x00000000000c2947 */ /* 0x000fea0003800000 */
[----:B--2---:R-:W1:Y:S02]  /*39d0*/  LDG.E.U8 R157, desc[UR36][R8.64+0x51] ;  /* 0x00005124089d7981 */ /* 0x004e64000c1e1100 */
[----:B-1----:R-:W-:-:S05]  /*39e0*/  PRMT R3, R157, 0x8880, RZ ;  /* 0x000088809d037816 */ /* 0x002fca00000000ff */
[----:B------:R-:W-:-:S07]  /*39f0*/  IMAD R12, R3, R156, RZ ;  /* 0x0000009c030c7224 */ /* 0x000fce00078e02ff */
.L_x_117:
[----:B------:R-:W-:Y:S05]  /*3a00*/  BSYNC B1 ;  /* 0x0000000000017941 */ /* 0x000fea0003800000 */
.L_x_116:
        /* <DEDUP_REMOVED lines=11> */
.L_x_119:
[----:B------:R-:W-:Y:S05]  /*3ac0*/  BSYNC B1 ;  /* 0x0000000000017941 */ /* 0x000fea0003800000 */
.L_x_118:
[----:B-1----:R-:W-:Y:S01]  /*3ad0*/  @!P4 IMAD R3, R66, R155, R12 ;  /* 0x0000009b4203c224 */ /* 0x002fe200078e020c */
[----:B------:R-:W-:Y:S04]  /*3ae0*/  BSSY B1, `(.L_x_120) ;  /* 0x0000006000017945 */ /* 0x000fe80003800000 */
[----:B------:R1:W-:Y:S01]  /*3af0*/  @!P4 STG.E.U8 desc[UR36][R6.64+0x50], R3 ;  /* 0x000050030600c986 */ /* 0x0003e2000c101124 */
[----:B------:R-:W-:Y:S05]  /*3b00*/  @P3 BRA `(.L_x_121) ;  /* 0x00000000000c3947 */ /* 0x000fea0003800000 */
[----:B--2---:R-:W1:Y:S02]  /*3b10*/  LDG.E.U8 R157, desc[UR36][R10.64+0x51] ;  /* 0x000051240a9d7981 */ /* 0x004e64000c1e1100 */
[----:B-1----:R-:W-:-:S05]  /*3b20*/  PRMT R3, R157, 0x8880, RZ ;  /* 0x000088809d037816 */ /* 0x002fca00000000ff */
[----:B------:R-:W-:-:S07]  /*3b30*/  IMAD R12, R3, R156, RZ ;  /* 0x0000009c030c7224 */ /* 0x000fce00078e02ff */
.L_x_121:
[----:B------:R-:W-:Y:S05]  /*3b40*/  BSYNC B1 ;  /* 0x0000000000017941 */ /* 0x000fea0003800000 */
.L_x_120:
[----:B------:R-:W-:Y:S01]  /*3b50*/  @!P3 IMAD R67, R67, R155, R12 ;  /* 0x0000009b4343b224 */ /* 0x000fe200078e020c */
[----:B------:R-:W-:Y:S04]  /*3b60*/  BSSY B1, `(.L_x_122) ;  /* 0x0000006000017945 */ /* 0x000fe80003800000 */
[----:B------:R0:W-:Y:S01]  /*3b70*/  @!P3 STG.E.U8 desc[UR36][R6.64+0x51], R67 ;  /* 0x000051430600b986 */ /* 0x0001e2000c101124 */
[----:B------:R-:W-:Y:S05]  /*3b80*/  @P5 BRA `(.L_x_123) ;  /* 0x00000000000c5947 */ /* 0x000fea0003800000 */
[----:B--2---:R-:W1:Y:S02]  /*3b90*/  LDG.E.U8 R157, desc[UR36][R8.64+0x58] ;  /* 0x00005824089d7981 */ /* 0x004e64000c1e1100 */
[----:B-1----:R-:W-:-:S05]  /*3ba0*/  PRMT R3, R157, 0x8880, RZ ;  /* 0x000088809d037816 */ /* 0x002fca00000000ff */
[----:B------:R-:W-:-:S07]  /*3bb0*/  IMAD R12, R3, R156, RZ ;  /* 0x0000009c030c7224 */ /* 0x000fce00078e02ff */
.L_x_123:
[----:B------:R-:W-:Y:S05]  /*3bc0*/  BSYNC B1 ;  /* 0x0000000000017941 */ /* 0x000fea0003800000 */
.L_x_122:
[----:B-1----:R-:W-:Y:S01]  /*3bd0*/  @!P5 IMAD R3, R68, R155, R12 ;  /* 0x0000009b4403d224 */ /* 0x002fe200078e020c */
[----:B------:R-:W-:Y:S04]  /*3be0*/  BSSY B1, `(.L_x_124) ;  /* 0x0000006000017945 */ /* 0x000fe80003800000 */
[----:B------:R1:W-:Y:S01]  /*3bf0*/  @!P5 STG.E.U8 desc[UR36][R4.64+0x58], R3 ;  /* 0x000058030400d986 */ /* 0x0003e2000c101124 */
[----:B------:R-:W-:Y:S05]  /*3c00*/  @P2 BRA `(.L_x_125) ;  /* 0x00000000000c2947 */ /* 0x000fea0003800000 */
[----:B--2---:R-:W1:Y:S02]  /*3c10*/  LDG.E.U8 R157, desc[UR36][R8.64+0x59] ;  /* 0x00005924089d7981 */ /* 0x004e64000c1e1100 */
[----:B-1----:R-:W-:-:S05]  /*3c20*/  PRMT R3, R157, 0x8880, RZ ;  /* 0x000088809d037816 */ /* 0x002fca00000000ff */
[----:B------:R-:W-:-:S07]  /*3c30*/  IMAD R12, R3, R156, RZ ;  /* 0x0000009c030c7224 */ /* 0x000fce00078e02ff */
.L_x_125:
[----:B------:R-:W-:Y:S05]  /*3c40*/  BSYNC B1 ;  /* 0x0000000000017941 */ /* 0x000fea0003800000 */
.L_x_124:
        /* <DEDUP_REMOVED lines=11> */
.L_x_127:
[----:B------:R-:W-:Y:S05]  /*3d00*/  BSYNC B1 ;  /* 0x0000000000017941 */ /* 0x000fea0003800000 */
.L_x_126:
[----:B-1----:R-:W-:Y:S01]  /*3d10*/  @!P4 IMAD R3, R70, R155, R12 ;  /* 0x0000009b4603c224 */ /* 0x002fe200078e020c */
[----:B------:R-:W-:Y:S04]  /*3d20*/  BSSY B1, `(.L_x_128) ;  /* 0x0000006000017945 */ /* 0x000fe80003800000 */
[----:B------:R1:W-:Y:S01]  /*3d30*/  @!P4 STG.E.U8 desc[UR36][R6.64+0x58], R3 ;  /* 0x000058030600c986 */ /* 0x0003e2000c101124 */
[----:B------:R-:W-:Y:S05]  /*3d40*/  @P3 BRA `(.L_x_129) ;  /* 0x00000000000c3947 */ /* 0x000fea0003800000 */
[----:B--2---:R-:W1:Y:S02]  /*3d50*/  LDG.E.U8 R157, desc[UR36][R10.64+0x59] ;  /* 0x000059240a9d7981 */ /* 0x004e64000c1e1100 */
[----:B-1----:R-:W-:-:S05]  /*3d60*/  PRMT R3, R157, 0x8880, RZ ;  /* 0x000088809d037816 */ /* 0x002fca00000000ff */
[----:B------:R-:W-:-:S07]  /*3d70*/  IMAD R12, R3, R156, RZ ;  /* 0x0000009c030c7224 */ /* 0x000fce00078e02ff */
.L_x_129:
[----:B------:R-:W-:Y:S05]  /*3d80*/  BSYNC B1 ;  /* 0x0000000000017941 */ /* 0x000fea0003800000 */
.L_x_128:
[----:B------:R-:W-:Y:S01]  /*3d90*/  @!P3 IMAD R71, R71, R155, R12 ;  /* 0x0000009b4747b224 */ /* 0x000fe200078e020c */
[----:B------:R-:W-:Y:S04]  /*3da0*/  BSSY B1, `(.L_x_130) ;  /* 0x0000006000017945 */ /* 0x000fe80003800000 */
[----:B------:R0:W-:Y:S01]  /*3db0*/  @!P3 STG.E.U8 desc[UR36][R6.64+0x59], R71 ;  /* 0x000059470600b986 */ /* 0x0001e2000c101124 */
[----:B------:R-:W-:Y:S05]  /*3dc0*/  @P5 BRA `(.L_x_131) ;  /* 0x00000000000c5947 */ /* 0x000fea0003800000 */
[----:B--2---:R-:W1:Y:S02]  /*3dd0*/  LDG.E.U8 R157, desc[UR36][R8.64+0x60] ;  /* 0x00006024089d7981 */ /* 0x004e64000c1e1100 */
[----:B-1----:R-:W-:-:S05]  /*3de0*/  PRMT R3, R157, 0x8880, RZ ;  /* 0x000088809d037816 */ /* 0x002fca00000000ff */
[----:B------:R-:W-:-:S07]  /*3df0*/  IMAD R12, R3, R156, RZ ;  /* 0x0000009c030c7224 */ /* 0x000fce00078e02ff */
.L_x_131:
[----:B------:R-:W-:Y:S05]  /*3e00*/  BSYNC B1 ;  /* 0x0000000000017941 */ /* 0x000fea0003800000 */
.L_x_130:
[----:B-1----:R-:W-:Y:S01]  /*3e10*/  @!P5 IMAD R3, R72, R155, R12 ;  /* 0x0000009b4803d224 */ /* 0x002fe200078e020c */
[----:B------:R-:W-:Y:S04]  /*3e20*/  BSSY B1, `(.L_x_132) ;  /* 0x0000006000017945 */ /* 0x000fe80003800000 */
[----:B------:R1:W-:Y:S01]  /*3e30*/  @!P5 STG.E.U8 desc[UR36][R4.64+0x60], R3 ;  /* 0x000060030400d986 */ /* 0x0003e2000c101124 */
[----:B------:R-:W-:Y:S05]  /*3e40*/  @P2 BRA `(.L_x_133) ;  /* 0x00000000000c2947 */ /* 0x000fea0003800000 */
[----:B--2---:R-:W1:Y:S02]  /*3e50*/  LDG.E.U8 R157, desc[UR36][R8.64+0x61] ;  /* 0x00006124089d7981 */ /* 0x004e64000c1e1100 */
[----:B-1----:R-:W-:-:S05]  /*3e60*/  PRMT R3, R157, 0x8880, RZ ;  /* 0x000088809d037816 */ /* 0x002fca00000000ff */
[----:B------:R-:W-:-:S07]  /*3e70*/  IMAD R12, R3, R156, RZ ;  /* 0x0000009c030c7224 */ /* 0x000fce00078e02ff */
.L_x_133:
[----:B------:R-:W-:Y:S05]  /*3e80*/  BSYNC B1 ;  /* 0x0000000000017941 */ /* 0x000fea0003800000 */
.L_x_132:
        /* <DEDUP_REMOVED lines=11> */
.L_x_135:
[----:B------:R-:W-:Y:S05]  /*3f40*/  BSYNC B1 ;  /* 0x0000000000017941 */ /* 0x000fea0003800000 */
.L_x_134:
[----:B-1----:R-:W-:Y:S01]  /*3f50*/  @!P4 IMAD R3, R74, R155, R12 ;  /* 0x0000009b4a03c224 */ /* 0x002fe200078e020c */
[----:B------:R-:W-:Y:S04]  /*3f60*/  BSSY B1, `(.L_x_136) ;  /* 0x0000006000017945 */ /* 0x000fe80003800000 */
[----:B------:R1:W-:Y:S01]  /*3f70*/  @!P4 STG.E.U8 desc[UR36][R6.64+0x60], R3 ;  /* 0x000060030600c986 */ /* 0x0003e2000c101124 */
[----:B------:R-:W-:Y:S05]  /*3f80*/  @P3 BRA `(.L_x_137) ;  /* 0x00000000000c3947 */ /* 0x000fea0003800000 */
[----:B--2---:R-:W1:Y:S02]  /*3f90*/  LDG.E.U8 R157, desc[UR36][R10.64+0x61] ;  /* 0x000061240a9d7981 */ /* 0x004e64000c1e1100 */
[----:B-1----:R-:W-:-:S05]  /*3fa0*/  PRMT R3, R157, 0x8880, RZ ;  /* 0x000088809d037816 */ /* 0x002fca00000000ff */
[----:B------:R-:W-:-:S07]  /*3fb0*/  IMAD R12, R3, R156, RZ ;  /* 0x0000009c030c7224 */ /* 0x000fce00078e02ff */
.L_x_137:
[----:B------:R-:W-:Y:S05]  /*3fc0*/  BSYNC B1 ;  /* 0x0000000000017941 */ /* 0x000fea0003800000 */
.L_x_136:
[----:B------:R-:W-:Y:S01]  /*3fd0*/  @!P3 IMAD R75, R75, R155, R12 ;  /* 0x0000009b4b4bb224 */ /* 0x000fe200078e020c */
[----:B------:R-:W-:Y:S04]  /*3fe0*/  BSSY B1, `(.L_x_138) ;  /* 0x0000006000017945 */ /* 0x000fe80003800000 */
[----:B------:R0:W-:Y:S01]  /*3ff0*/  @!P3 STG.E.U8 desc[UR36][R6.64+0x61], R75 ;  /* 0x0000614b0600b986 */ /* 0x0001e2000c101124 */
[----:B------:R-:W-:Y:S05]  /*4000*/  @P5 BRA `(.L_x_139) ;  /* 0x00000000000c5947 */ /* 0x000fea0003800000 */
[----:B--2---:R-:W1:Y:S02]  /*4010*/  LDG.E.U8 R157, desc[UR36][R8.64+0x68] ;  /* 0x00006824089d7981 */ /* 0x004e64000c1e1100 */
[----:B-1----:R-:W-:-:S05]  /*4020*/  PRMT R3, R157, 0x8880, RZ ;  /* 0x000088809d037816 */ /* 0x002fca00000000ff */
[----:B------:R-:W-:-:S07]  /*4030*/  IMAD R12, R3, R156, RZ ;  /* 0x0000009c030c7224 */ /* 0x000fce00078e02ff */
.L_x_139:
[----:B------:R-:W-:Y:S05]  /*4040*/  BSYNC B1 ;  /* 0x0000000000017941 */ /* 0x000fea0003800000 */
.L_x_138:
[----:B-1----:R-:W-:Y:S01]  /*4050*/  @!P5 IMAD R3, R76, R155, R12 ;  /* 0x0000009b4c03d224 */ /* 0x002fe200078e020c */
[----:B------:R-:W-:Y:S04]  /*4060*/  BSSY B1, `(.L_x_140) ;  /* 0x0000006000017945 */ /* 0x000fe80003800000 */
[----:B------:R1:W-:Y:S01]  /*4070*/  @!P5 STG.E.U8 desc[UR36][R4.64+0x68], R3 ;  /* 0x000068030400d986 */ /* 0x0003e2000c101124 */
[----:B------:R-:W-:Y:S05]  /*4080*/  @P2 BRA `(.L_x_141) ;  /* 0x00000000000c2947 */ /* 0x000fea0003800000 */
[----:B--2---:R-:W1:Y:S02]  /*4090*/  LDG.E.U8 R157, desc[UR36][R8.64+0x69] ;  /* 0x00006924089d7981 */ /* 0x004e64000c1e1100 */
[----:B-1----:R-:W-:-:S05]  /*40a0*/  PRMT R3, R157, 0x8880, RZ ;  /* 0x000088809d037816 */ /* 0x002fca00000000ff */
[----:B------:R-:W-:-:S07]  /*40b0*/  IMAD R12, R3, R156, RZ ;  /* 0x0000009c030c7224 */ /* 0x000fce00078e02ff */
.L_x_141:
[----:B------:R-:W-:Y:S05]  /*40c0*/  BSYNC B1 ;  /* 0x0000000000017941 */ /* 0x000fea0003800000 */
.L_x_140:
        /* <DEDUP_REMOVED lines=11> */
.L_x_143:
[----:B------:R-:W-:Y:S05]  /*4180*/  BSYNC B1 ;  /* 0x0000000000017941 */ /* 0x000fea0003800000 */
.L_x_142:
[----:B-1----:R-:W-:Y:S01]  /*4190*/  @!P4 IMAD R3, R78, R155, R12 ;  /* 0x0000009b4e03c224 */ /* 0x002fe200078e020c */
[----:B------:R-:W-:Y:S04]  /*41a0*/  BSSY B1, `(.L_x_144) ;  /* 0x0000006000017945 */ /* 0x000fe80003800000 */
[----:B------:R1:W-:Y:S01]  /*41b0*/  @!P4 STG.E.U8 desc[UR36][R6.64+0x68], R3 ;  /* 0x000068030600c986 */ /* 0x0003e2000c101124 */
[----:B------:R-:W-:Y:S05]  /*41c0*/  @P3 BRA `(.L_x_145) ;  /* 0x00000000000c3947 */ /* 0x000fea0003800000 */
[----:B--2---:R-:W1:Y:S02]  /*41d0*/  LDG.E.U8 R157, desc[UR36][R10.64+0x69] ;  /* 0x000069240a9d7981 */ /* 0x004e64000c1e1100 */
[----:B-1----:R-:W-:-:S05]  /*41e0*/  PRMT R3, R157, 0x8880, RZ ;  /* 0x000088809d037816 */ /* 0x002fca00000000ff */
[----:B------:R-:W-:-:S07]  /*41f0*/  IMAD R12, R3, R156, RZ ;  /* 0x0000009c030c7224 */ /* 0x000fce00078e02ff */
.L_x_145:
[----:B------:R-:W-:Y:S05]  /*4200*/  BSYNC B1 ;  /* 0x0000000000017941 */ /* 0x000fea0003800000 */
.L_x_144:
[----:B------:R-:W-:Y:S01]  /*4210*/  @!P3 IMAD R79, R79, R155, R12 ;  /* 0x0000009b4f4fb224 */ /* 0x000fe200078e020c */
[----:B------:R-:W-:Y:S04]  /*4220*/  BSSY B1, `(.L_x_146) ;  /* 0x0000006000017945 */ /* 0x000fe80003800000 */
[----:B------:R0:W-:Y:S01]  /*4230*/  @!P3 STG.E.U8 desc[UR36][R6.64+0x69], R79 ;  /* 0x0000694f0600b986 */ /* 0x0001e2000c101124 */
[----:B------:R-:W-:Y:S05]  /*4240*/  @P5 BRA `(.L_x_147) ;  /* 0x00000000000c5947 */ /* 0x000fea0003800000 */
[----:B--2---:R-:W1:Y:S02]  /*4250*/  LDG.E.U8 R157, desc[UR36][R8.64+0x70] ;  /* 0x00007024089d7981 */ /* 0x004e64000c1e1100 */
[----:B-1----:R-:W-:-:S05]  /*4260*/  PRMT R3, R157, 0x8880, RZ ;  /* 0x000088809d037816 */ /* 0x002fca00000000ff */
[----:B------:R-:W-:-:S07]  /*4270*/  IMAD R12, R3, R156, RZ ;  /* 0x0000009c030c7224 */ /* 0x000fce00078e02ff */
.L_x_147:
[----:B------:R-:W-:Y:S05]  /*4280*/  BSYNC B1 ;  /* 0x0000000000017941 */ /* 0x000fea0003800000 */
.L_x_146:
[----:B-1----:R-:W-:Y:S01]  /*4290*/  @!P5 IMAD R3, R80, R155, R12 ;  /* 0x0000009b5003d224 */ /* 0x002fe200078e020c */
[----:B------:R-:W-:Y:S04]  /*42a0*/  BSSY B1, `(.L_x_148) ;  /* 0x0000006000017945 */ /* 0x000fe80003800000 */
[----:B------:R1:W-:Y:S01]  /*42b0*/  @!P5 STG.E.U8 desc[UR36][R4.64+0x70], R3 ;  /* 0x000070030400d986 */ /* 0x0003e2000c101124 */
[----:B------:R-:W-:Y:S05]  /*42c0*/  @P2 BRA `(.L_x_149) ;  /* 0x00000000000c2947 */ /* 0x000fea0003800000 */
[----:B--2---:R-:W1:Y:S02]  /*42d0*/  LDG.E.U8 R157, desc[UR36][R8.64+0x71] ;  /* 0x00007124089d7981 */ /* 0x004e64000c1e1100 */
[----:B-1----:R-:W-:-:S05]  /*42e0*/  PRMT R3, R157, 0x8880, RZ ;  /* 0x000088809d037816 */ /* 0x002fca00000000ff */
[----:B------:R-:W-:-:S07]  /*42f0*/  IMAD R12, R3, R156, RZ ;  /* 0x0000009c030c7224 */ /* 0x000fce00078e02ff */
.L_x_149:
[----:B------:R-:W-:Y:S05]  /*4300*/  BSYNC B1 ;  /* 0x0000000000017941 */ /* 0x000fea0003800000 */
.L_x_148:
        /* <DEDUP_REMOVED lines=11> */
.L_x_151:
[----:B------:R-:W-:Y:S05]  /*43c0*/  BSYNC B1 ;  /* 0x0000000000017941 */ /* 0x000fea0003800000 */
.L_x_150:
[----:B-1----:R-:W-:Y:S01]  /*43d0*/  @!P4 IMAD R3, R82, R155, R12 ;  /* 0x0000009b5203c224 */ /* 0x002fe200078e020c */
[----:B------:R-:W-:Y:S04]  /*43e0*/  BSSY B1, `(.L_x_152) ;  /* 0x0000006000017945 */ /* 0x000fe80003800000 */
[----:B------:R1:W-:Y:S01]  /*43f0*/  @!P4 STG.E.U8 desc[UR36][R6.64+0x70], R3 ;  /* 0x000070030600c986 */ /* 0x0003e2000c101124 */
[----:B------:R-:W-:Y:S05]  /*4400*/  @P3 BRA `(.L_x_153) ;  /* 0x00000000000c3947 */ /* 0x000fea0003800000 */
[----:B--2---:R-:W1:Y:S02]  /*4410*/  LDG.E.U8 R157, desc[UR36][R10.64+0x71] ;  /* 0x000071240a9d7981 */ /* 0x004e64000c1e1100 */
[----:B-1----:R-:W-:-:S05]  /*4420*/  PRMT R3, R157, 0x8880, RZ ;  /* 0x000088809d037816 */ /* 0x002fca00000000ff */
[----:B------:R-:W-:-:S07]  /*4430*/  IMAD R12, R3, R156, RZ ;  /* 0x0000009c030c7224 */ /* 0x000fce00078e02ff */
.L_x_153:
[----:B------:R-:W-:Y:S05]  /*4440*/  BSYNC B1 ;  /* 0x0000000000017941 */ /* 0x000fea0003800000 */
.L_x_152:
[----:B------:R-:W-:Y:S01]  /*4450*/  @!P3 IMAD R83, R83, R155, R12 ;  /* 0x0000009b5353b224 */ /* 0x000fe200078e020c */
[----:B------:R-:W-:Y:S04]  /*4460*/  BSSY B1, `(.L_x_154) ;  /* 0x0000006000017945 */ /* 0x000fe80003800000 */
[----:B------:R0:W-:Y:S01]  /*4470*/  @!P3 STG.E.U8 desc[UR36][R6.64+0x71], R83 ;  /* 0x000071530600b986 */ /* 0x0001e2000c101124 */
[----:B------:R-:W-:Y:S05]  /*4480*/  @P5 BRA `(.L_x_155) ;  /* 0x00000000000c5947 */ /* 0x000fea0003800000 */
[----:B--2---:R-:W1:Y:S02]  /*4490*/  LDG.E.U8 R157, desc[UR36][R8.64+0x78] ;  /* 0x00007824089d7981 */ /* 0x004e64000c1e1100 */
[----:B-1----:R-:W-:-:S05]  /*44a0*/  PRMT R3, R157, 0x8880, RZ ;  /* 0x000088809d037816 */ /* 0x002fca00000000ff */
[----:B------:R-:W-:-:S07]  /*44b0*/  IMAD R12, R3, R156, RZ ;  /* 0x0000009c030c7224 */ /* 0x000fce00078e02ff */
.L_x_155:
[----:B------:R-:W-:Y:S05]  /*44c0*/  BSYNC B1 ;  /* 0x0000000000017941 */ /* 0x000fea0003800000 */
.L_x_154:
[----:B-1----:R-:W-:Y:S01]  /*44d0*/  @!P5 IMAD R3, R84, R155, R12 ;  /* 0x0000009b5403d224 */ /* 0x002fe200078e020c */
[----:B------:R-:W-:Y:S04]  /*44e0*/  BSSY B1, `(.L_x_156) ;  /* 0x0000006000017945 */ /* 0x000fe80003800000 */
[----:B------:R1:W-:Y:S01]  /*44f0*/  @!P5 STG.E.U8 desc[UR36][R4.64+0x78], R3 ;  /* 0x000078030400d986 */ /* 0x0003e2000c101124 */
[----:B------:R-:W-:Y:S05]  /*4500*/  @P2 BRA `(.L_x_157) ;  /* 0x00000000000c2947 */ /* 0x000fea0003800000 */
[----:B--2---:R-:W1:Y:S02]  /*4510*/  LDG.E.U8 R157, desc[UR36][R8.64+0x79] ;  /* 0x00007924089d7981 */ /* 0x004e64000c1e1100 */
[----:B-1----:R-:W-:-:S05]  /*4520*/  PRMT R3, R157, 0x8880, RZ ;  /* 0x000088809d037816 */ /* 0x002fca00000000ff */
[----:B------:R-:W-:-:S07]  /*4530*/  IMAD R12, R3, R156, RZ ;  /* 0x0000009c030c7224 */ /* 0x000fce00078e02ff */
.L_x_157:
[----:B------:R-:W-:Y:S05]  /*4540*/  BSYNC B1 ;  /* 0x0000000000017941 */ /* 0x000fea0003800000 */
.L_x_156:
        /* <DEDUP_REMOVED lines=11> */
.L_x_159:
[----:B------:R-:W-:Y:S05]  /*4600*/  BSYNC B1 ;  /* 0x0000000000017941 */ /* 0x000fea0003800000 */
.L_x_158:
[----:B-1----:R-:W-:Y:S01]  /*4610*/  @!P4 IMAD R3, R86, R155, R12 ;  /* 0x0000009b5603c224 */ /* 0x002fe200078e020c */
[----:B------:R-:W-:Y:S04]  /*4620*/  BSSY B1, `(.L_x_160) ;  /* 0x0000006000017945 */ /* 0x000fe80003800000 */
[----:B------:R1:W-:Y:S01]  /*4630*/  @!P4 STG.E.U8 desc[UR36][R6.64+0x78], R3 ;  /* 0x000078030600c986 */ /* 0x0003e2000c101124 */
[----:B------:R-:W-:Y:S05]  /*4640*/  @P3 BRA `(.L_x_161) ;  /* 0x00000000000c3947 */ /* 0x000fea0003800000 */
[----:B--2---:R-:W1:Y:S02]  /*4650*/  LDG.E.U8 R157, desc[UR36][R10.64+0x79] ;  /* 0x000079240a9d7981 */ /* 0x004e64000c1e1100 */
[----:B-1----:R-:W-:-:S05]  /*4660*/  PRMT R3, R157, 0x8880, RZ ;  /* 0x000088809d037816 */ /* 0x002fca00000000ff */
[----:B------:R-:W-:-:S07]  /*4670*/  IMAD R12, R3, R156, RZ ;  /* 0x0000009c030c7224 */ /* 0x000fce00078e02ff */
.L_x_161:
[----:B------:R-:W-:Y:S05]  /*4680*/  BSYNC B1 ;  /* 0x0000000000017941 */ /* 0x000fea0003800000 */
.L_x_160:
[----:B------:R-:W-:Y:S01]  /*4690*/  @!P3 IMAD R87, R87, R155, R12 ;  /* 0x0000009b5757b224 */ /* 0x000fe200078e020c */
[----:B------:R-:W-:Y:S04]  /*46a0*/  BSSY B1, `(.L_x_162) ;  /* 0x0000006000017945 */ /* 0x000fe80003800000 */
[----:B------:R0:W-:Y:S01]  /*46b0*/  @!P3 STG.E.U8 desc[UR36][R6.64+0x79], R87 ;  /* 0x000079570600b986 */ /* 0x0001e2000c101124 */
[----:B------:R-:W-:Y:S05]  /*46c0*/  @P5 BRA `(.L_x_163) ;  /* 0x00000000000c5947 */ /* 0x000fea0003800000 */
[----:B--2---:R-:W1:Y:S02]  /*46d0*/  LDG.E.U8 R157, desc[UR36][R8.64+0x80] ;  /* 0x00008024089d7981 */ /* 0x004e64000c1e1100 */
[----:B-1----:R-:W-:-:S05]  /*46e0*/  PRMT R3, R157, 0x8880, RZ ;  /* 0x000088809d037816 */ /* 0x002fca00000000ff */
[----:B------:R-:W-:-:S07]  /*46f0*/  IMAD R12, R3, R156, RZ ;  /* 0x0000009c030c7224 */ /* 0x000fce00078e02ff */
.L_x_163:
[----:B------:R-:W-:Y:S05]  /*4700*/  BSYNC B1 ;  /* 0x0000000000017941 */ /* 0x000fea0003800000 */
.L_x_162:
[----:B-1----:R-:W-:Y:S01]  /*4710*/  @!P5 IMAD R3, R88, R155, R12 ;  /* 0x0000009b5803d224 */ /* 0x002fe200078e020c */
[----:B------:R-:W-:Y:S04]  /*4720*/  BSSY B1, `(.L_x_164) ;  /* 0x0000006000017945 */ /* 0x000fe80003800000 */
[----:B------:R1:W-:Y:S01]  /*4730*/  @!P5 STG.E.U8 desc[UR36][R4.64+0x80], R3 ;  /* 0x000080030400d986 */ /* 0x0003e2000c101124 */
[----:B------:R-:W-:Y:S05]  /*4740*/  @P2 BRA `(.L_x_165) ;  /* 0x00000000000c2947 */ /* 0x000fea0003800000 */
[----:B--2---:R-:W1:Y:S02]  /*4750*/  LDG.E.U8 R157, desc[UR36][R8.64+0x81] ;  /* 0x00008124089d7981 */ /* 0x004e64000c1e1100 */
[----:B-1----:R-:W-:-:S05]  /*4760*/  PRMT R3, R157, 0x8880, RZ ;  /* 0x000088809d037816 */ /* 0x002fca00000000ff */
[----:B------:R-:W-:-:S07]  /*4770*/  IMAD R12, R3, R156, RZ ;  /* 0x0000009c030c7224 */ /* 0x000fce00078e02ff */
.L_x_165:
[----:B------:R-:W-:Y:S05]  /*4780*/  BSYNC B1 ;  /* 0x0000000000017941 */ /* 0x000fea0003800000 */
.L_x_164:
        /* <DEDUP_REMOVED lines=11> */
.L_x_167:
[----:B------:R-:W-:Y:S05]  /*4840*/  BSYNC B1 ;  /* 0x0000000000017941 */ /* 0x000fea0003800000 */
.L_x_166:
[----:B-1----:R-:W-:Y:S01]  /*4850*/  @!P4 IMAD R3, R90, R155, R12 ;  /* 0x0000009b5a03c224 */ /* 0x002fe200078e020c */
[----:B------:R-:W-:Y:S04]  /*4860*/  BSSY B1, `(.L_x_168) ;  /* 0x0000006000017945 */ /* 0x000fe80003800000 */
[----:B------:R1:W-:Y:S01]  /*4870*/  @!P4 STG.E.U8 desc[UR36][R6.64+0x80], R3 ;  /* 0x000080030600c986 */ /* 0x0003e2000c101124 */
[----:B------:R-:W-:Y:S05]  /*4880*/  @P3 BRA `(.L_x_169) ;  /* 0x00000000000c3947 */ /* 0x000fea0003800000 */
[----:B--2---:R-:W1:Y:S02]  /*4890*/  LDG.E.U8 R157, desc[UR36][R10.64+0x81] ;  /* 0x000081240a9d7981 */ /* 0x004e64000c1e1100 */
[----:B-1----:R-:W-:-:S05]  /*48a0*/  PRMT R3, R157, 0x8880, RZ ;  /* 0x000088809d037816 */ /* 0x002fca00000000ff */
[----:B------:R-:W-:-:S07]  /*48b0*/  IMAD R12, R3, R156, RZ ;  /* 0x0000009c030c7224 */ /* 0x000fce00078e02ff */
.L_x_169:
[----:B------:R-:W-:Y:S05]  /*48c0*/  BSYNC B1 ;  /* 0x0000000000017941 */ /* 0x000fea0003800000 */
.L_x_168:
[----:B------:R-:W-:Y:S01]  /*48d0*/  @!P3 IMAD R91, R91, R155, R12 ;  /* 0x0000009b5b5bb224 */ /* 0x000fe200078e020c */
[----:B------:R-:W-:Y:S04]  /*48e0*/  BSSY B1, `(.L_x_170) ;  /* 0x0000006000017945 */ /* 0x000fe80003800000 */
[----:B------:R0:W-:Y:S01]  /*48f0*/  @!P3 STG.E.U8 desc[UR36][R6.64+0x81], R91 ;  /* 0x0000815b0600b986 */ /* 0x0001e2000c101124 */
[----:B------:R-:W-:Y:S05]  /*4900*/  @P5 BRA `(.L_x_171) ;  /* 0x00000000000c5947 */ /* 0x000fea0003800000 */
[----:B--2---:R-:W1:Y:S02]  /*4910*/  LDG.E.U8 R157, desc[UR36][R8.64+0x88] ;  /* 0x00008824089d7981 */ /* 0x004e64000c1e1100 */
[----:B-1----:R-:W-:-:S05]  /*4920*/  PRMT R3, R157, 0x8880, RZ ;  /* 0x000088809d037816 */ /* 0x002fca00000000ff */
[----:B------:R-:W-:-:S07]  /*4930*/  IMAD R12, R3, R156, RZ ;  /* 0x0000009c030c7224 */ /* 0x000fce00078e02ff */
.L_x_171:
[----:B------:R-:W-:Y:S05]  /*4940*/  BSYNC B1 ;  /* 0x0000000000017941 */ /* 0x000fea0003800000 */
.L_x_170:
[----:B-1----:R-:W-:Y:S01]  /*4950*/  @!P5 IMAD R3, R92, R155, R12 ;  /* 0x0000009b5c03d224 */ /* 0x002fe200078e020c */
[----:B------:R-:W-:Y:S04]  /*4960*/  BSSY B1, `(.L_x_172) ;  /* 0x0000006000017945 */ /* 0x000fe80003800000 */
[----:B------:R1:W-:Y:S01]  /*4970*/  @!P5 STG.E.U8 desc[UR36][R4.64+0x88], R3 ;  /* 0x000088030400d986 */ /* 0x0003e2000c101124 */
[----:B------:R-:W-:Y:S05]  /*4980*/  @P2 BRA `(.L_x_173) ;  /* 0x00000000000c2947 */ /* 0x000fea0003800000 */
[----:B--2---:R-:W1:Y:S02]  /*4990*/  LDG.E.U8 R157, desc[UR36][R8.64+0x89] ;  /* 0x00008924089d7981 */ /* 0x004e64000c1e1100 */
[----:B-1----:R-:W-:-:S05]  /*49a0*/  PRMT R3, R157, 0x8880, RZ ;  /* 0x000088809d037816 */ /* 0x002fca00000000ff */
[----:B------:R-:W-:-:S07]  /*49b0*/  IMAD R12, R3, R156, RZ ;  /* 0x0000009c030c7224 */ /* 0x000fce00078e02ff */
.L_x_173:
[----:B------:R-:W-:Y:S05]  /*49c0*/  BSYNC B1 ;  /* 0x0000000000017941 */ /* 0x000fea0003800000 */
.L_x_172:
        /* <DEDUP_REMOVED lines=11> */
.L_x_175:
[----:B------:R-:W-:Y:S05]  /*4a80*/  BSYNC B1 ;  /* 0x0000000000017941 */ /* 0x000fea0003800000 */
.L_x_174:
[----:B-1----:R-:W-:Y:S01]  /*4a90*/  @!P4 IMAD R3, R94, R155, R12 ;  /* 0x0000009b5e03c224 */ /* 0x002fe200078e020c */
[----:B------:R-:W-:Y:S04]  /*4aa0*/  BSSY B1, `(.L_x_176) ;  /* 0x0000006000017945 */ /* 0x000fe80003800000 */
[----:B------:R1:W-:Y:S01]  /*4ab0*/  @!P4 STG.E.U8 desc[UR36][R6.64+0x88], R3 ;  /* 0x000088030600c986 */ /* 0x0003e2000c101124 */
[----:B------:R-:W-:Y:S05]  /*4ac0*/  @P3 BRA `(.L_x_177) ;  /* 0x00000000000c3947 */ /* 0x000fea0003800000 */
[----:B--2---:R-:W1:Y:S02]  /*4ad0*/  LDG.E.U8 R157, desc[UR36][R10.64+0x89] ;  /* 0x000089240a9d7981 */ /* 0x004e64000c1e1100 */
[----:B-1----:R-:W-:-:S05]  /*4ae0*/  PRMT R3, R157, 0x8880, RZ ;  /* 0x000088809d037816 */ /* 0x002fca00000000ff */
[----:B------:R-:W-:-:S07]  /*4af0*/  IMAD R12, R3, R156, RZ ;  /* 0x0000009c030c7224 */ /* 0x000fce00078e02ff */
.L_x_177:
[----:B------:R-:W-:Y:S05]  /*4b00*/  BSYNC B1 ;  /* 0x0000000000017941 */ /* 0x000fea0003800000 */
.L_x_176:
[----:B------:R-:W-:Y:S01]  /*4b10*/  @!P3 IMAD R95, R95, R155, R12 ;  /* 0x0000009b5f5fb224 */ /* 0x000fe200078e020c */
[----:B------:R-:W-:Y:S04]  /*4b20*/  BSSY B1, `(.L_x_178) ;  /* 0x0000006000017945 */ /* 0x000fe80003800000 */
[----:B------:R0:W-:Y:S01]  /*4b30*/  @!P3 STG.E.U8 desc[UR36][R6.64+0x89], R95 ;  /* 0x0000895f0600b986 */ /* 0x0001e2000c101124 */
[----:B------:R-:W-:Y:S05]  /*4b40*/  @P5 BRA `(.L_x_179) ;  /* 0x00000000000c5947 */ /* 0x000fea0003800000 */
[----:B--2---:R-:W1:Y:S02]  /*4b50*/  LDG.E.U8 R157, desc[UR36][R8.64+0x90] ;  /* 0x00009024089d7981 */ /* 0x004e64000c1e1100 */
[----:B-1----:R-:W-:-:S05]  /*4b60*/  PRMT R3, R157, 0x8880, RZ ;  /* 0x000088809d037816 */ /* 0x002fca00000000ff */
[----:B------:R-:W-:-:S07]  /*4b70*/  IMAD R12, R3, R156, RZ ;  /* 0x0000009c030c7224 */ /* 0x000fce00078e02ff */
.L_x_179:
[----:B------:R-:W-:Y:S05]  /*4b80*/  BSYNC B1 ;  /* 0x0000000000017941 */ /* 0x000fea0003800000 */
.L_x_178:
[----:B-1----:R-:W-:Y:S01]  /*4b90*/  @!P5 IMAD R3, R96, R155, R12 ;  /* 0x0000009b6003d224 */ /* 0x002fe200078e020c */
[----:B------:R-:W-:Y:S04]  /*4ba0*/  BSSY B1, `(.L_x_180) ;  /* 0x0000006000017945 */ /* 0x000fe80003800000 */
[----:B------:R1:W-:Y:S01]  /*4bb0*/  @!P5 STG.E.U8 desc[UR36][R4.64+0x90], R3 ;  /* 0x000090030400d986 */ /* 0x0003e2000c101124 */
[----:B------:R-:W-:Y:S05]  /*4bc0*/  @P2 BRA `(.L_x_181) ;  /* 0x00000000000c2947 */ /* 0x000fea0003800000 */
[----:B--2---:R-:W1:Y:S02]  /*4bd0*/  LDG.E.U8 R157, desc[UR36][R8.64+0x91] ;  /* 0x00009124089d7981 */ /* 0x004e64000c1e1100 */
[----:B-1----:R-:W-:-:S05]  /*4be0*/  PRMT R3, R157, 0x8880, RZ ;  /* 0x000088809d037816 */ /* 0x002fca00000000ff */
[----:B------:R-:W-:-:S07]  /*4bf0*/  IMAD R12, R3, R156, RZ ;  /* 0x0000009c030c7224 */ /* 0x000fce00078e02ff */
.L_x_181:
[----:B------:R-:W-:Y:S05]  /*4c00*/  BSYNC B1 ;  /* 0x0000000000017941 */ /* 0x000fea0003800000 */
.L_x_180:
        /* <DEDUP_REMOVED lines=11> */
.L_x_183:
[----:B------:R-:W-:Y:S05]  /*4cc0*/  BSYNC B1 ;  /* 0x0000000000017941 */ /* 0x000fea0003800000 */
.L_x_182:
[----:B-1----:R-:W-:Y:S01]  /*4cd0*/  @!P4 IMAD R3, R98, R155, R12 ;  /* 0x0000009b6203c224 */ /* 0x002fe200078e020c */
[----:B------:R-:W-:Y:S04]  /*4ce0*/  BSSY B1, `(.L_x_184) ;  /* 0x0000006000017945 */ /* 0x000fe80003800000 */
[----:B------:R1:W-:Y:S01]  /*4cf0*/  @!P4 STG.E.U8 desc[UR36][R6.64+0x90], R3 ;  /* 0x000090030600c986 */ /* 0x0003e2000c101124 */
[----:B------:R-:W-:Y:S05]  /*4d00*/  @P3 BRA `(.L_x_185) ;  /* 0x00000000000c3947 */ /* 0x000fea0003800000 */
[----:B--2---:R-:W1:Y:S02]  /*4d10*/  LDG.E.U8 R157, desc[UR36][R10.64+0x91] ;  /* 0x000091240a9d7981 */ /* 0x004e64000c1e1100 */
[----:B-1----:R-:W-:-:S05]  /*4d20*/  PRMT R3, R157, 0x8880, RZ ;  /* 0x000088809d037816 */ /* 0x002fca00000000ff */
[----:B------:R-:W-:-:S07]  /*4d30*/  IMAD R12, R3, R156, RZ ;  /* 0x0000009c030c7224 */ /* 0x000fce00078e02ff */
.L_x_185:
[----:B------:R-:W-:Y:S05]  /*4d40*/  BSYNC B1 ;  /* 0x0000000000017941 */ /* 0x000fea0003800000 */
.L_x_184:
[----:B------:R-:W-:Y:S01]  /*4d50*/  @!P3 IMAD R99, R99, R155, R12 ;  /* 0x0000009b6363b224 */ /* 0x000fe200078e020c */
[----:B------:R-:W-:Y:S04]  /*4d60*/  BSSY B1, `(.L_x_186) ;  /* 0x0000006000017945 */ /* 0x000fe80003800000 */
[----:B------:R0:W-:Y:S01]  /*4d70*/  @!P3 STG.E.U8 desc[UR36][R6.64+0x91], R99 ;  /* 0x000091630600b986 */ /* 0x0001e2000c101124 */
[----:B------:R-:W-:Y:S05]  /*4d80*/  @P5 BRA `(.L_x_187) ;  /* 0x00000000000c5947 */ /* 0x000fea0003800000 */
[----:B--2---:R-:W1:Y:S02]  /*4d90*/  LDG.E.U8 R157, desc[UR36][R8.64+0x98] ;  /* 0x00009824089d7981 */ /* 0x004e64000c1e1100 */
[----:B-1----:R-:W-:-:S05]  /*4da0*/  PRMT R3, R157, 0x8880, RZ ;  /* 0x000088809d037816 */ /* 0x002fca00000000ff */
[----:B------:R-:W-:-:S07]  /*4db0*/  IMAD R12, R3, R156, RZ ;  /* 0x0000009c030c7224 */ /* 0x000fce00078e02ff */
.L_x_187:
[----:B------:R-:W-:Y:S05]  /*4dc0*/  BSYNC B1 ;  /* 0x0000000000017941 */ /* 0x000fea0003800000 */
.L_x_186:
[----:B-1----:R-:W-:Y:S01]  /*4dd0*/  @!P5 IMAD R3, R100, R155, R12 ;  /* 0x0000009b6403d224 */ /* 0x002fe200078e020c */
[----:B------:R-:W-:Y:S04]  /*4de0*/  BSSY B1, `(.L_x_188) ;  /* 0x0000006000017945 */ /* 0x000fe80003800000 */
[----:B------:R1:W-:Y:S01]  /*4df0*/  @!P5 STG.E.U8 desc[UR36][R4.64+0x98], R3 ;  /* 0x000098030400d986 */ /* 0x0003e2000c101124 */
[----:B------:R-:W-:Y:S05]  /*4e00*/  @P2 BRA `(.L_x_189) ;  /* 0x00000000000c2947 */ /* 0x000fea0003800000 */
[----:B--2---:R-:W1:Y:S02]  /*4e10*/  LDG.E.U8 R157, desc[UR36][R8.64+0x99] ;  /* 0x00009924089d7981 */ /* 0x004e64000c1e1100 */
[----:B-1----:R-:W-:-:S05]  /*4e20*/  PRMT R3, R157, 0x8880, RZ ;  /* 0x000088809d037816 */ /* 0x002fca00000000ff */
[----:B------:R-:W-:-:S07]  /*4e30*/  IMAD R12, R3, R156, RZ ;  /* 0x0000009c030c7224 */ /* 0x000fce00078e02ff */
.L_x_189:
[----:B------:R-:W-:Y:S05]  /*4e40*/  BSYNC B1 ;  /* 0x0000000000017941 */ /* 0x000fea0003800000 */
.L_x_188:
        /* <DEDUP_REMOVED lines=11> */
.L_x_191:
[----:B------:R-:W-:Y:S05]  /*4f00*/  BSYNC B1 ;  /* 0x0000000000017941 */ /* 0x000fea0003800000 */
.L_x_190:
[----:B-1----:R-:W-:Y:S01]  /*4f10*/  @!P4 IMAD R3, R102, R155, R12 ;  /* 0x0000009b6603c224 */ /* 0x002fe200078e020c */
[----:B------:R-:W-:Y:S04]  /*4f20*/  BSSY B1, `(.L_x_192) ;  /* 0x0000006000017945 */ /* 0x000fe80003800000 */
[----:B------:R1:W-:Y:S01]  /*4f30*/  @!P4 STG.E.U8 desc[UR36][R6.64+0x98], R3 ;  /* 0x000098030600c986 */ /* 0x0003e2000c101124 */
[----:B------:R-:W-:Y:S05]  /*4f40*/  @P3 BRA `(.L_x_193) ;  /* 0x00000000000c3947 */ /* 0x000fea0003800000 */
[----:B--2---:R-:W1:Y:S02]  /*4f50*/  LDG.E.U8 R157, desc[UR36][R10.64+0x99] ;  /* 0x000099240a9d7981 */ /* 0x004e64000c1e1100 */
[----:B-1----:R-:W-:-:S05]  /*4f60*/  PRMT R3, R157, 0x8880, RZ ;  /* 0x000088809d037816 */ /* 0x002fca00000000ff */
[----:B------:R-:W-:-:S07]  /*4f70*/  IMAD R12, R3, R156, RZ ;  /* 0x0000009c030c7224 */ /* 0x000fce00078e02ff */
.L_x_193:
[----:B------:R-:W-:Y:S05]  /*4f80*/  BSYNC B1 ;  /* 0x0000000000017941 */ /* 0x000fea0003800000 */
.L_x_192:
[----:B------:R-:W-:Y:S01]  /*4f90*/  @!P3 IMAD R103, R103, R155, R12 ;  /* 0x0000009b6767b224 */ /* 0x000fe200078e020c */
[----:B------:R-:W-:Y:S04]  /*4fa0*/  BSSY B1, `(.L_x_194) ;  /* 0x0000006000017945 */ /* 0x000fe80003800000 */
[----:B------:R0:W-:Y:S01]  /*4fb0*/  @!P3 STG.E.U8 desc[UR36][R6.64+0x99], R103 ;  /* 0x000099670600b986 */ /* 0x0001e2000c101124 */
[----:B------:R-:W-:Y:S05]  /*4fc0*/  @P5 BRA `(.L_x_195) ;  /* 0x00000000000c5947 */ /* 0x000fea0003800000 */
[----:B--2---:R-:W1:Y:S02]  /*4fd0*/  LDG.E.U8 R157, desc[UR36][R8.64+0xa0] ;  /* 0x0000a024089d7981 */ /* 0x004e64000c1e1100 */
[----:B-1----:R-:W-:-:S05]  /*4fe0*/  PRMT R3, R157, 0x8880, RZ ;  /* 0x000088809d037816 */ /* 0x002fca00000000ff */
[----:B------:R-:W-:-:S07]  /*4ff0*/  IMAD R12, R3, R156, RZ ;  /* 0x0000009c030c7224 */ /* 0x000fce00078e02ff */
.L_x_195:
[----:B------:R-:W-:Y:S05]  /*5000*/  BSYNC B1 ;  /* 0x0000000000017941 */ /* 0x000fea0003800000 */
.L_x_194:
[----:B-1----:R-:W-:Y:S01]  /*5010*/  @!P5 IMAD R3, R104, R155, R12 ;  /* 0x0000009b6803d224 */ /* 0x002fe200078e020c */
[----:B------:R-:W-:Y:S04]  /*5020*/  BSSY B1, `(.L_x_196) ;  /* 0x0000006000017945 */ /* 0x000fe80003800000 */
[----:B------:R1:W-:Y:S01]  /*5030*/  @!P5 STG.E.U8 desc[UR36][R4.64+0xa0], R3 ;  /* 0x0000a0030400d986 */ /* 0x0003e2000c101124 */
[----:B------:R-:W-:Y:S05]  /*5040*/  @P2 BRA `(.L_x_197) ;  /* 0x00000000000c2947 */ /* 0x000fea0003800000 */
[----:B--2---:R-:W1:Y:S02]  /*5050*/  LDG.E.U8 R157, desc[UR36][R8.64+0xa1] ;  /* 0x0000a124089d7981 */ /* 0x004e64000c1e1100 */
[----:B-1----:R-:W-:-:S05]  /*5060*/  PRMT R3, R157, 0x8880, RZ ;  /* 0x000088809d037816 */ /* 0x002fca00000000ff */
[----:B------:R-:W-:-:S07]  /*5070*/  IMAD R12, R3, R156, RZ ;  /* 0x0000009c030c7224 */ /* 0x000fce00078e02ff */
.L_x_197:
[----:B------:R-:W-:Y:S05]  /*5080*/  BSYNC B1 ;  /* 0x0000000000017941 */ /* 0x000fea0003800000 */
.L_x_196:
        /* <DEDUP_REMOVED lines=11> */
.L_x_199:
[----:B------:R-:W-:Y:S05]  /*5140*/  BSYNC B1 ;  /* 0x0000000000017941 */ /* 0x000fea0003800000 */
.L_x_198:
[----:B-1----:R-:W-:Y:S01]  /*5150*/  @!P4 IMAD R3, R106, R155, R12 ;  /* 0x0000009b6a03c224 */ /* 0x002fe200078e020c */
[----:B------:R-:W-:Y:S04]  /*5160*/  BSSY B1, `(.L_x_200) ;  /* 0x0000006000017945 */ /* 0x000fe80003800000 */
[----:B------:R1:W-:Y:S01]  /*5170*/  @!P4 STG.E.U8 desc[UR36][R6.64+0xa0], R3 ;  /* 0x0000a0030600c986 */ /* 0x0003e2000c101124 */
[----:B------:R-:W-:Y:S05]  /*5180*/  @P3 BRA `(.L_x_201) ;  /* 0x00000000000c3947 */ /* 0x000fea0003800000 */
[----:B--2---:R-:W1:Y:S02]  /*5190*/  LDG.E.U8 R157, desc[UR36][R10.64+0xa1] ;  /* 0x0000a1240a9d7981 */ /* 0x004e64000c1e1100 */
[----:B-1----:R-:W-:-:S05]  /*51a0*/  PRMT R3, R157, 0x8880, RZ ;  /* 0x000088809d037816 */ /* 0x002fca00000000ff */
[----:B------:R-:W-:-:S07]  /*51b0*/  IMAD R12, R3, R156, RZ ;  /* 0x0000009c030c7224 */ /* 0x000fce00078e02ff */
.L_x_201:
[----:B------:R-:W-:Y:S05]  /*51c0*/  BSYNC B1 ;  /* 0x0000000000017941 */ /* 0x000fea0003800000 */
.L_x_200:
[----:B------:R-:W-:Y:S01]  /*51d0*/  @!P3 IMAD R107, R107, R155, R12 ;  /* 0x0000009b6b6bb224 */ /* 0x000fe200078e020c */
[----:B------:R-:W-:Y:S04]  /*51e0*/  BSSY B1, `(.L_x_202) ;  /* 0x0000006000017945 */ /* 0x000fe80003800000 */
[----:B------:R0:W-:Y:S01]  /*51f0*/  @!P3 STG.E.U8 desc[UR36][R6.64+0xa1], R107 ;  /* 0x0000a16b0600b986 */ /* 0x0001e2000c101124 */
[----:B------:R-:W-:Y:S05]  /*5200*/  @P5 BRA `(.L_x_203) ;  /* 0x00000000000c5947 */ /* 0x000fea0003800000 */
[----:B--2---:R-:W1:Y:S02]  /*5210*/  LDG.E.U8 R157, desc[UR36][R8.64+0xa8] ;  /* 0x0000a824089d7981 */ /* 0x004e64000c1e1100 */
[----:B-1----:R-:W-:-:S05]  /*5220*/  PRMT R3, R157, 0x8880, RZ ;  /* 0x000088809d037816 */ /* 0x002fca00000000ff */
[----:B------:R-:W-:-:S07]  /*5230*/  IMAD R12, R3, R156, RZ ;  /* 0x0000009c030c7224 */ /* 0x000fce00078e02ff */
.L_x_203:
[----:B------:R-:W-:Y:S05]  /*5240*/  BSYNC B1 ;  /* 0x0000000000017941 */ /* 0x000fea0003800000 */
.L_x_202:
[----:B-1----:R-:W-:Y:S01]  /*5250*/  @!P5 IMAD R3, R108, R155, R12 ;  /* 0x0000009b6c03d224 */ /* 0x002fe200078e020c */
[----:B------:R-:W-:Y:S04]  /*5260*/  BSSY B1, `(.L_x_204) ;  /* 0x0000006000017945 */ /* 0x000fe80003800000 */
[----:B------:R1:W-:Y:S01]  /*5270*/  @!P5 STG.E.U8 desc[UR36][R4.64+0xa8], R3 ;  /* 0x0000a8030400d986 */ /* 0x0003e2000c101124 */
[----:B------:R-:W-:Y:S05]  /*5280*/  @P2 BRA `(.L_x_205) ;  /* 0x00000000000c2947 */ /* 0x000fea0003800000 */
[----:B--2---:R-:W1:Y:S02]  /*5290*/  LDG.E.U8 R157, desc[UR36][R8.64+0xa9] ;  /* 0x0000a924089d7981 */ /* 0x004e64000c1e1100 */
[----:B-1----:R-:W-:-:S05]  /*52a0*/  PRMT R3, R157, 0x8880, RZ ;  /* 0x000088809d037816 */ /* 0x002fca00000000ff */
[----:B------:R-:W-:-:S07]  /*52b0*/  IMAD R12, R3, R156, RZ ;  /* 0x0000009c030c7224 */ /* 0x000fce00078e02ff */
.L_x_205:
[----:B------:R-:W-:Y:S05]  /*52c0*/  BSYNC B1 ;  /* 0x0000000000017941 */ /* 0x000fea0003800000 */
.L_x_204:
        /* <DEDUP_REMOVED lines=11> */
.L_x_207:
[----:B------:R-:W-:Y:S05]  /*5380*/  BSYNC B1 ;  /* 0x0000000000017941 */ /* 0x000fea0003800000 */
.L_x_206:
[----:B-1----:R-:W-:Y:S01]  /*5390*/  @!P4 IMAD R3, R110, R155, R12 ;  /* 0x0000009b6e03c224 */ /* 0x002fe200078e020c */
[----:B------:R-:W-:Y:S04]  /*53a0*/  BSSY B1, `(.L_x_208) ;  /* 0x0000006000017945 */ /* 0x000fe80003800000 */
[----:B------:R1:W-:Y:S01]  /*53b0*/  @!P4 STG.E.U8 desc[UR36][R6.64+0xa8], R3 ;  /* 0x0000a8030600c986 */ /* 0x0003e2000c101124 */
[----:B------:R-:W-:Y:S05]  /*53c0*/  @P3 BRA `(.L_x_209) ;  /* 0x00000000000c3947 */ /* 0x000fea0003800000 */
[----:B--2---:R-:W1:Y:S02]  /*53d0*/  LDG.E.U8 R157, desc[UR36][R10.64+0xa9] ;  /* 0x0000a9240a9d7981 */ /* 0x004e64000c1e1100 */
[----:B-1----:R-:W-:-:S05]  /*53e0*/  PRMT R3, R157, 0x8880, RZ ;  /* 0x000088809d037816 */ /* 0x002fca00000000ff */
[----:B------:R-:W-:-:S07]  /*53f0*/  IMAD R12, R3, R156, RZ ;  /* 0x0000009c030c7224 */ /* 0x000fce00078e02ff */
.L_x_209:
[----:B------:R-:W-:Y:S05]  /*5400*/  BSYNC B1 ;  /* 0x0000000000017941 */ /* 0x000fea0003800000 */
.L_x_208:
[----:B------:R-:W-:Y:S01]  /*5410*/  @!P3 IMAD R111, R111, R155, R12 ;  /* 0x0000009b6f6fb224 */ /* 0x000fe200078e020c */
[----:B------:R-:W-:Y:S04]  /*5420*/  BSSY B1, `(.L_x_210) ;  /* 0x0000006000017945 */ /* 0x000fe80003800000 */
[----:B------:R0:W-:Y:S01]  /*5430*/  @!P3 STG.E.U8 desc[UR36][R6.64+0xa9], R111 ;  /* 0x0000a96f0600b986 */ /* 0x0001e2000c101124 */
[----:B------:R-:W-:Y:S05]  /*5440*/  @P5 BRA `(.L_x_211) ;  /* 0x00000000000c5947 */ /* 0x000fea0003800000 */
[----:B--2---:R-:W1:Y:S02]  /*5450*/  LDG.E.U8 R157, desc[UR36][R8.64+0xb0] ;  /* 0x0000b024089d7981 */ /* 0x004e64000c1e1100 */
[----:B-1----:R-:W-:-:S05]  /*5460*/  PRMT R3, R157, 0x8880, RZ ;  /* 0x000088809d037816 */ /* 0x002fca00000000ff */
[----:B------:R-:W-:-:S07]  /*5470*/  IMAD R12, R3, R156, RZ ;  /* 0x0000009c030c7224 */ /* 0x000fce00078e02ff */
.L_x_211:
[----:B------:R-:W-:Y:S05]  /*5480*/  BSYNC B1 ;  /* 0x0000000000017941 */ /* 0x000fea0003800000 */
.L_x_210:
[----:B-1----:R-:W-:Y:S01]  /*5490*/  @!P5 IMAD R3, R112, R155, R12 ;  /* 0x0000009b7003d224 */ /* 0x002fe200078e020c */
[----:B------:R-:W-:Y:S04]  /*54a0*/  BSSY B1, `(.L_x_212) ;  /* 0x0000006000017945 */ /* 0x000fe80003800000 */
[----:B------:R1:W-:Y:S01]  /*54b0*/  @!P5 STG.E.U8 desc[UR36][R4.64+0xb0], R3 ;  /* 0x0000b0030400d986 */ /* 0x0003e2000c101124 */
[----:B------:R-:W-:Y:S05]  /*54c0*/  @P2 BRA `(.L_x_213) ;  /* 0x00000000000c2947 */ /* 0x000fea0003800000 */
[----:B--2---:R-:W1:Y:S02]  /*54d0*/  LDG.E.U8 R157, desc[UR36][R8.64+0xb1] ;  /* 0x0000b124089d7981 */ /* 0x004e64000c1e1100 */
[----:B-1----:R-:W-:-:S05]  /*54e0*/  PRMT R3, R157, 0x8880, RZ ;  /* 0x000088809d037816 */ /* 0x002fca00000000ff */
[----:B------:R-:W-:-:S07]  /*54f0*/  IMAD R12, R3, R156, RZ ;  /* 0x0000009c030c7224 */ /* 0x000fce00078e02ff */
.L_x_213:
[----:B------:R-:W-:Y:S05]  /*5500*/  BSYNC B1 ;  /* 0x0000000000017941 */ /* 0x000fea0003800000 */
.L_x_212:
        /* <DEDUP_REMOVED lines=11> */
.L_x_215:
[----:B------:R-:W-:Y:S05]  /*55c0*/  BSYNC B1 ;  /* 0x0000000000017941 */ /* 0x000fea0003800000 */
.L_x_214:
[----:B-1----:R-:W-:Y:S01]  /*55d0*/  @!P4 IMAD R3, R114, R155, R12 ;  /* 0x0000009b7203c224 */ /* 0x002fe200078e020c */
[----:B------:R-:W-:Y:S04]  /*55e0*/  BSSY B1, `(.L_x_216) ;  /* 0x0000006000017945 */ /* 0x000fe80003800000 */
[----:B------:R1:W-:Y:S01]  /*55f0*/  @!P4 STG.E.U8 desc[UR36][R6.64+0xb0], R3 ;  /* 0x0000b0030600c986 */ /* 0x0003e2000c101124 */
[----:B------:R-:W-:Y:S05]  /*5600*/  @P3 BRA `(.L_x_217) ;  /* 0x00000000000c3947 */ /* 0x000fea0003800000 */
[----:B--2---:R-:W1:Y:S02]  /*5610*/  LDG.E.U8 R157, desc[UR36][R10.64+0xb1] ;  /* 0x0000b1240a9d7981 */ /* 0x004e64000c1e1100 */
[----:B-1----:R-:W-:-:S05]  /*5620*/  PRMT R3, R157, 0x8880, RZ ;  /* 0x000088809d037816 */ /* 0x002fca00000000ff */
[----:B------:R-:W-:-:S07]  /*5630*/  IMAD R12, R3, R156, RZ ;  /* 0x0000009c030c7224 */ /* 0x000fce00078e02ff */
.L_x_217:
[----:B------:R-:W-:Y:S05]  /*5640*/  BSYNC B1 ;  /* 0x0000000000017941 */ /* 0x000fea0003800000 */
.L_x_216:
[----:B------:R-:W-:Y:S01]  /*5650*/  @!P3 IMAD R115, R115, R155, R12 ;  /* 0x0000009b7373b224 */ /* 0x000fe200078e020c */
[----:B------:R-:W-:Y:S04]  /*5660*/  BSSY B1, `(.L_x_218) ;  /* 0x0000006000017945 */ /* 0x000fe80003800000 */
[----:B------:R0:W-:Y:S01]  /*5670*/  @!P3 STG.E.U8 desc[UR36][R6.64+0xb1], R115 ;  /* 0x0000b1730600b986 */ /* 0x0001e2000c101124 */
[----:B------:R-:W-:Y:S05]  /*5680*/  @P5 BRA `(.L_x_219) ;  /* 0x00000000000c5947 */ /* 0x000fea0003800000 */
[----:B--2---:R-:W1:Y:S02]  /*5690*/  LDG.E.U8 R157, desc[UR36][R8.64+0xb8] ;  /* 0x0000b824089d7981 */ /* 0x004e64000c1e1100 */
[----:B-1----:R-:W-:-:S05]  /*56a0*/  PRMT R3, R157, 0x8880, RZ ;  /* 0x000088809d037816 */ /* 0x002fca00000000ff */
[----:B------:R-:W-:-:S07]  /*56b0*/  IMAD R12, R3, R156, RZ ;  /* 0x0000009c030c7224 */ /* 0x000fce00078e02ff */
.L_x_219:
[----:B------:R-:W-:Y:S05]  /*56c0*/  BSYNC B1 ;  /* 0x0000000000017941 */ /* 0x000fea0003800000 */
.L_x_218:
[----:B-1----:R-:W-:Y:S01]  /*56d0*/  @!P5 IMAD R3, R116, R155, R12 ;  /* 0x0000009b7403d224 */ /* 0x002fe200078e020c */
[----:B------:R-:W-:Y:S04]  /*56e0*/  BSSY B1, `(.L_x_220) ;  /* 0x0000006000017945 */ /* 0x000fe80003800000 */
[----:B------:R1:W-:Y:S01]  /*56f0*/  @!P5 STG.E.U8 desc[UR36][R4.64+0xb8], R3 ;  /* 0x0000b8030400d986 */ /* 0x0003e2000c101124 */
[----:B------:R-:W-:Y:S05]  /*5700*/  @P2 BRA `(.L_x_221) ;  /* 0x00000000000c2947 */ /* 0x000fea0003800000 */
[----:B--2---:R-:W1:Y:S02]  /*5710*/  LDG.E.U8 R157, desc[UR36][R8.64+0xb9] ;  /* 0x0000b924089d7981 */ /* 0x004e64000c1e1100 */
[----:B-1----:R-:W-:-:S05]  /*5720*/  PRMT R3, R157, 0x8880, RZ ;  /* 0x000088809d037816 */ /* 0x002fca00000000ff */
[----:B------:R-:W-:-:S07]  /*5730*/  IMAD R12, R3, R156, RZ ;  /* 0x0000009c030c7224 */ /* 0x000fce00078e02ff */
.L_x_221:
[----:B------:R-:W-:Y:S05]  /*5740*/  BSYNC B1 ;  /* 0x0000000000017941 */ /* 0x000fea0003800000 */
.L_x_220:
        /* <DEDUP_REMOVED lines=11> */
.L_x_223:
[----:B------:R-:W-:Y:S05]  /*5800*/  BSYNC B1 ;  /* 0x0000000000017941 */ /* 0x000fea0003800000 */
.L_x_222:
[----:B-1----:R-:W-:Y:S01]  /*5810*/  @!P4 IMAD R3, R118, R155, R12 ;  /* 0x0000009b7603c224 */ /* 0x002fe200078e020c */
[----:B------:R-:W-:Y:S04]  /*5820*/  BSSY B1, `(.L_x_224) ;  /* 0x0000006000017945 */ /* 0x000fe80003800000 */
[----:B------:R1:W-:Y:S01]  /*5830*/  @!P4 STG.E.U8 desc[UR36][R6.64+0xb8], R3 ;  /* 0x0000b8030600c986 */ /* 0x0003e2000c101124 */
[----:B------:R-:W-:Y:S05]  /*5840*/  @P3 BRA `(.L_x_225) ;  /* 0x00000000000c3947 */ /* 0x000fea0003800000 */
[----:B--2---:R-:W1:Y:S02]  /*5850*/  LDG.E.U8 R157, desc[UR36][R10.64+0xb9] ;  /* 0x0000b9240a9d7981 */ /* 0x004e64000c1e1100 */
[----:B-1----:R-:W-:-:S05]  /*5860*/  PRMT R3, R157, 0x8880, RZ ;  /* 0x000088809d037816 */ /* 0x002fca00000000ff */
[----:B------:R-:W-:-:S07]  /*5870*/  IMAD R12, R3, R156, RZ ;  /* 0x0000009c030c7224 */ /* 0x000fce00078e02ff */
.L_x_225:
[----:B------:R-:W-:Y:S05]  /*5880*/  BSYNC B1 ;  /* 0x0000000000017941 */ /* 0x000fea0003800000 */
.L_x_224:
[----:B------:R-:W-:Y:S01]  /*5890*/  @!P3 IMAD R119, R119, R155, R12 ;  /* 0x0000009b7777b224 */ /* 0x000fe200078e020c */
[----:B------:R-:W-:Y:S04]  /*58a0*/  BSSY B1, `(.L_x_226) ;  /* 0x0000006000017945 */ /* 0x000fe80003800000 */
[----:B------:R0:W-:Y:S01]  /*58b0*/  @!P3 STG.E.U8 desc[UR36][R6.64+0xb9], R119 ;  /* 0x0000b9770600b986 */ /* 0x0001e2000c101124 */
[----:B------:R-:W-:Y:S05]  /*58c0*/  @P5 BRA `(.L_x_227) ;  /* 0x00000000000c5947 */ /* 0x000fea0003800000 */
[----:B--2---:R-:W1:Y:S02]  /*58d0*/  LDG.E.U8 R157, desc[UR36][R8.64+0xc0] ;  /* 0x0000c024089d7981 */ /* 0x004e64000c1e1100 */
[----:B-1----:R-:W-:-:S05]  /*58e0*/  PRMT R3, R157, 0x8880, RZ ;  /* 0x000088809d037816 */ /* 0x002fca00000000ff */
[----:B------:R-:W-:-:S07]  /*58f0*/  IMAD R12, R3, R156, RZ ;  /* 0x0000009c030c7224 */ /* 0x000fce00078e02ff */
.L_x_227:
[----:B------:R-:W-:Y:S05]  /*5900*/  BSYNC B1 ;  /* 0x0000000000017941 */ /* 0x000fea0003800000 */
.L_x_226:
[----:B-1----:R-:W-:Y:S01]  /*5910*/  @!P5 IMAD R3, R120, R155, R12 ;  /* 0x0000009b7803d224 */ /* 0x002fe200078e020c */
[----:B------:R-:W-:Y:S04]  /*5920*/  BSSY B1, `(.L_x_228) ;  /* 0x0000006000017945 */ /* 0x000fe80003800000 */
[----:B------:R1:W-:Y:S01]  /*5930*/  @!P5 STG.E.U8 desc[UR36][R4.64+0xc0], R3 ;  /* 0x0000c0030400d986 */ /* 0x0003e2000c101124 */
[----:B------:R-:W-:Y:S05]  /*5940*/  @P2 BRA `(.L_x_229) ;  /* 0x00000000000c2947 */ /* 0x000fea0003800000 */
[----:B--2---:R-:W1:Y:S02]  /*5950*/  LDG.E.U8 R157, desc[UR36][R8.64+0xc1] ;  /* 0x0000c124089d7981 */ /* 0x004e64000c1e1100 */
[----:B-1----:R-:W-:-:S05]  /*5960*/  PRMT R3, R157, 0x8880, RZ ;  /* 0x000088809d037816 */ /* 0x002fca00000000ff */
[----:B------:R-:W-:-:S07]  /*5970*/  IMAD R12, R3, R156, RZ ;  /* 0x0000009c030c7224 */ /* 0x000fce00078e02ff */
.L_x_229:
[----:B------:R-:W-:Y:S05]  /*5980*/  BSYNC B1 ;  /* 0x0000000000017941 */ /* 0x000fea0003800000 */
.L_x_228:
        /* <DEDUP_REMOVED lines=11> */
.L_x_231:
[----:B------:R-:W-:Y:S05]  /*5a40*/  BSYNC B1 ;  /* 0x0000000000017941 */ /* 0x000fea0003800000 */
.L_x_230:
[----:B-1----:R-:W-:Y:S01]  /*5a50*/  @!P4 IMAD R3, R122, R155, R12 ;  /* 0x0000009b7a03c224 */ /* 0x002fe200078e020c */
[----:B------:R-:W-:Y:S04]  /*5a60*/  BSSY B1, `(.L_x_232) ;  /* 0x0000006000017945 */ /* 0x000fe80003800000 */
[----:B------:R1:W-:Y:S01]  /*5a70*/  @!P4 STG.E.U8 desc[UR36][R6.64+0xc0], R3 ;  /* 0x0000c0030600c986 */ /* 0x0003e2000c101124 */
[----:B------:R-:W-:Y:S05]  /*5a80*/  @P3 BRA `(.L_x_233) ;  /* 0x00000000000c3947 */ /* 0x000fea0003800000 */
[----:B--2---:R-:W1:Y:S02]  /*5a90*/  LDG.E.U8 R157, desc[UR36][R10.64+0xc1] ;  /* 0x0000c1240a9d7981 */ /* 0x004e64000c1e1100 */
[----:B-1----:R-:W-:-:S05]  /*5aa0*/  PRMT R3, R157, 0x8880, RZ ;  /* 0x000088809d037816 */ /* 0x002fca00000000ff */
[----:B------:R-:W-:-:S07]  /*5ab0*/  IMAD R12, R3, R156, RZ ;  /* 0x0000009c030c7224 */ /* 0x000fce00078e02ff */
.L_x_233:
[----:B------:R-:W-:Y:S05]  /*5ac0*/  BSYNC B1 ;  /* 0x0000000000017941 */ /* 0x000fea0003800000 */
.L_x_232:
[----:B------:R-:W-:Y:S01]  /*5ad0*/  @!P3 IMAD R123, R123, R155, R12 ;  /* 0x0000009b7b7bb224 */ /* 0x000fe200078e020c */
[----:B------:R-:W-:Y:S04]  /*5ae0*/  BSSY B1, `(.L_x_234) ;  /* 0x0000006000017945 */ /* 0x000fe80003800000 */
[----:B------:R0:W-:Y:S01]  /*5af0*/  @!P3 STG.E.U8 desc[UR36][R6.64+0xc1], R123 ;  /* 0x0000c17b0600b986 */ /* 0x0001e2000c101124 */
[----:B------:R-:W-:Y:S05]  /*5b00*/  @P5 BRA `(.L_x_235) ;  /* 0x00000000000c5947 */ /* 0x000fea0003800000 */
[----:B--2---:R-:W1:Y:S02]  /*5b10*/  LDG.E.U8 R157, desc[UR36][R8.64+0xc8] ;  /* 0x0000c824089d7981 */ /* 0x004e64000c1e1100 */
[----:B-1----:R-:W-:-:S05]  /*5b20*/  PRMT R3, R157, 0x8880, RZ ;  /* 0x000088809d037816 */ /* 0x002fca00000000ff */
[----:B------:R-:W-:-:S07]  /*5b30*/  IMAD R12, R3, R156, RZ ;  /* 0x0000009c030c7224 */ /* 0x000fce00078e02ff */
.L_x_235:
[----:B------:R-:W-:Y:S05]  /*5b40*/  BSYNC B1 ;  /* 0x0000000000017941 */ /* 0x000fea0003800000 */
.L_x_234:
[----:B-1----:R-:W-:Y:S01]  /*5b50*/  @!P5 IMAD R3, R124, R155, R12 ;  /* 0x0000009b7c03d224 */ /* 0x002fe200078e020c */
[----:B------:R-:W-:Y:S04]  /*5b60*/  BSSY B1, `(.L_x_236) ;  /* 0x0000006000017945 */ /* 0x000fe80003800000 */
[----:B------:R1:W-:Y:S01]  /*5b70*/  @!P5 STG.E.U8 desc[UR36][R4.64+0xc8], R3 ;  /* 0x0000c8030400d986 */ /* 0x0003e2000c101124 */
[----:B------:R-:W-:Y:S05]  /*5b80*/  @P2 BRA `(.L_x_237) ;  /* 0x00000000000c2947 */ /* 0x000fea0003800000 */
[----:B--2---:R-:W1:Y:S02]  /*5b90*/  LDG.E.U8 R157, desc[UR36][R8.64+0xc9] ;  /* 0x0000c924089d7981 */ /* 0x004e64000c1e1100 */
[----:B-1----:R-:W-:-:S05]  /*5ba0*/  PRMT R3, R157, 0x8880, RZ ;  /* 0x000088809d037816 */ /* 0x002fca00000000ff */
[----:B------:R-:W-:-:S07]  /*5bb0*/  IMAD R12, R3, R156, RZ ;  /* 0x0000009c030c7224 */ /* 0x000fce00078e02ff */
.L_x_237:
[----:B------:R-:W-:Y:S05]  /*5bc0*/  BSYNC B1 ;  /* 0x0000000000017941 */ /* 0x000fea0003800000 */
.L_x_236:
        /* <DEDUP_REMOVED lines=11> */
.L_x_239:
[----:B------:R-:W-:Y:S05]  /*5c80*/  BSYNC B1 ;  /* 0x0000000000017941 */ /* 0x000fea0003800000 */
.L_x_238:
[----:B-1----:R-:W-:Y:S01]  /*5c90*/  @!P4 IMAD R3, R126, R155, R12 ;  /* 0x0000009b7e03c224 */ /* 0x002fe200078e020c */
[----:B------:R-:W-:Y:S04]  /*5ca0*/  BSSY B1, `(.L_x_240) ;  /* 0x0000006000017945 */ /* 0x000fe80003800000 */
[----:B------:R1:W-:Y:S01]  /*5cb0*/  @!P4 STG.E.U8 desc[UR36][R6.64+0xc8], R3 ;  /* 0x0000c8030600c986 */ /* 0x0003e2000c101124 */
[----:B------:R-:W-:Y:S05]  /*5cc0*/  @P3 BRA `(.L_x_241) ;  /* 0x00000000000c3947 */ /* 0x000fea0003800000 */
[----:B--2---:R-:W1:Y:S02]  /*5cd0*/  LDG.E.U8 R157, desc[UR36][R10.64+0xc9] ;  /* 0x0000c9240a9d7981 */ /* 0x004e64000c1e1100 */
[----:B-1----:R-:W-:-:S05]  /*5ce0*/  PRMT R3, R157, 0x8880, RZ ;  /* 0x000088809d037816 */ /* 0x002fca00000000ff */
[----:B------:R-:W-:-:S07]  /*5cf0*/  IMAD R12, R3, R156, RZ ;  /* 0x0000009c030c7224 */ /* 0x000fce00078e02ff */
.L_x_241:
[----:B------:R-:W-:Y:S05]  /*5d00*/  BSYNC B1 ;  /* 0x0000000000017941 */ /* 0x000fea0003800000 */
.L_x_240:
[----:B------:R-:W-:Y:S01]  /*5d10*/  @!P3 IMAD R127, R127, R155, R12 ;  /* 0x0000009b7f7fb224 */ /* 0x000fe200078e020c */
[----:B------:R-:W-:Y:S04]  /*5d20*/  BSSY B1, `(.L_x_242) ;  /* 0x0000006000017945 */ /* 0x000fe80003800000 */
[----:B------:R0:W-:Y:S01]  /*5d30*/  @!P3 STG.E.U8 desc[UR36][R6.64+0xc9], R127 ;  /* 0x0000c97f0600b986 */ /* 0x0001e2000c101124 */
[----:B------:R-:W-:Y:S05]  /*5d40*/  @P5 BRA `(.L_x_243) ;  /* 0x00000000000c5947 */ /* 0x000fea0003800000 */
[----:B--2---:R-:W1:Y:S02]  /*5d50*/  LDG.E.U8 R157, desc[UR36][R8.64+0xd0] ;  /* 0x0000d024089d7981 */ /* 0x004e64000c1e1100 */
[----:B-1----:R-:W-:-:S05]  /*5d60*/  PRMT R3, R157, 0x8880, RZ ;  /* 0x000088809d037816 */ /* 0x002fca00000000ff */
[----:B------:R-:W-:-:S07]  /*5d70*/  IMAD R12, R3, R156, RZ ;  /* 0x0000009c030c7224 */ /* 0x000fce00078e02ff */
.L_x_243:
[----:B------:R-:W-:Y:S05]  /*5d80*/  BSYNC B1 ;  /* 0x0000000000017941 */ /* 0x000fea0003800000 */
.L_x_242:
[----:B-1----:R-:W-:Y:S01]  /*5d90*/  @!P5 IMAD R3, R128, R155, R12 ;  /* 0x0000009b8003d224 */ /* 0x002fe200078e020c */
[----:B------:R-:W-:Y:S04]  /*5da0*/  BSSY B1, `(.L_x_244) ;  /* 0x0000006000017945 */ /* 0x000fe80003800000 */
[----:B------:R1:W-:Y:S01]  /*5db0*/  @!P5 STG.E.U8 desc[UR36][R4.64+0xd0], R3 ;  /* 0x0000d0030400d986 */ /* 0x0003e2000c101124 */
[----:B------:R-:W-:Y:S05]  /*5dc0*/  @P2 BRA `(.L_x_245) ;  /* 0x00000000000c2947 */ /* 0x000fea0003800000 */
[----:B--2---:R-:W1:Y:S02]  /*5dd0*/  LDG.E.U8 R157, desc[UR36][R8.64+0xd1] ;  /* 0x0000d124089d7981 */ /* 0x004e64000c1e1100 */
[----:B-1----:R-:W-:-:S05]  /*5de0*/  PRMT R3, R157, 0x8880, RZ ;  /* 0x000088809d037816 */ /* 0x002fca00000000ff */
[----:B------:R-:W-:-:S07]  /*5df0*/  IMAD R12, R3, R156, RZ ;  /* 0x0000009c030c7224 */ /* 0x000fce00078e02ff */
.L_x_245:
[----:B------:R-:W-:Y:S05]  /*5e00*/  BSYNC B1 ;  /* 0x0000000000017941 */ /* 0x000fea0003800000 */
.L_x_244:
        /* <DEDUP_REMOVED lines=11> */
.L_x_247:
[----:B------:R-:W-:Y:S05]  /*5ec0*/  BSYNC B1 ;  /* 0x0000000000017941 */ /* 0x000fea0003800000 */
.L_x_246:
[----:B-1----:R-:W-:Y:S01]  /*5ed0*/  @!P4 IMAD R3, R130, R155, R12 ;  /* 0x0000009b8203c224 */ /* 0x002fe200078e020c */
[----:B------:R-:W-:Y:S04]  /*5ee0*/  BSSY B1, `(.L_x_248) ;  /* 0x0000006000017945 */ /* 0x000fe80003800000 */
[----:B------:R1:W-:Y:S01]  /*5ef0*/  @!P4 STG.E.U8 desc[UR36][R6.64+0xd0], R3 ;  /* 0x0000d0030600c986 */ /* 0x0003e2000c101124 */
[----:B------:R-:W-:Y:S05]  /*5f00*/  @P3 BRA `(.L_x_249) ;  /* 0x00000000000c3947 */ /* 0x000fea0003800000 */
[----:B--2---:R-:W1:Y:S02]  /*5f10*/  LDG.E.U8 R157, desc[UR36][R10.64+0xd1] ;  /* 0x0000d1240a9d7981 */ /* 0x004e64000c1e1100 */
[----:B-1----:R-:W-:-:S05]  /*5f20*/  PRMT R3, R157, 0x8880, RZ ;  /* 0x000088809d037816 */ /* 0x002fca00000000ff */
[----:B------:R-:W-:-:S07]  /*5f30*/  IMAD R12, R3, R156, RZ ;  /* 0x0000009c030c7224 */ /* 0x000fce00078e02ff */
.L_x_249:
[----:B------:R-:W-:Y:S05]  /*5f40*/  BSYNC B1 ;  /* 0x0000000000017941 */ /* 0x000fea0003800000 */
.L_x_248:
[----:B------:R-:W-:Y:S01]  /*5f50*/  @!P3 IMAD R131, R131, R155, R12 ;  /* 0x0000009b8383b224 */ /* 0x000fe200078e020c */
[----:B------:R-:W-:Y:S04]  /*5f60*/  BSSY B1, `(.L_x_250) ;  /* 0x0000006000017945 */ /* 0x000fe80003800000 */
[----:B------:R0:W-:Y:S01]  /*5f70*/  @!P3 STG.E.U8 desc[UR36][R6.64+0xd1], R131 ;  /* 0x0000d1830600b986 */ /* 0x0001e2000c101124 */
[----:B------:R-:W-:Y:S05]  /*5f80*/  @P5 BRA `(.L_x_251) ;  /* 0x00000000000c5947 */ /* 0x000fea0003800000 */
[----:B--2---:R-:W1:Y:S02]  /*5f90*/  LDG.E.U8 R157, desc[UR36][R8.64+0xd8] ;  /* 0x0000d824089d7981 */ /* 0x004e64000c1e1100 */
[----:B-1----:R-:W-:-:S05]  /*5fa0*/  PRMT R3, R157, 0x8880, RZ ;  /* 0x000088809d037816 */ /* 0x002fca00000000ff */
[----:B------:R-:W-:-:S07]  /*5fb0*/  IMAD R12, R3, R156, RZ ;  /* 0x0000009c030c7224 */ /* 0x000fce00078e02ff */
.L_x_251:
[----:B------:R-:W-:Y:S05]  /*5fc0*/  BSYNC B1 ;  /* 0x0000000000017941 */ /* 0x000fea0003800000 */
.L_x_250:
[----:B-1----:R-:W-:Y:S01]  /*5fd0*/  @!P5 IMAD R3, R132, R155, R12 ;  /* 0x0000009b8403d224 */ /* 0x002fe200078e020c */
[----:B------:R-:W-:Y:S04]  /*5fe0*/  BSSY B1, `(.L_x_252) ;  /* 0x0000006000017945 */ /* 0x000fe80003800000 */
[----:B------:R1:W-:Y:S01]  /*5ff0*/  @!P5 STG.E.U8 desc[UR36][R4.64+0xd8], R3 ;  /* 0x0000d8030400d986 */ /* 0x0003e2000c101124 */
[----:B------:R-:W-:Y:S05]  /*6000*/  @P2 BRA `(.L_x_253) ;  /* 0x00000000000c2947 */ /* 0x000fea0003800000 */
[----:B--2---:R-:W1:Y:S02]  /*6010*/  LDG.E.U8 R157, desc[UR36][R8.64+0xd9] ;  /* 0x0000d924089d7981 */ /* 0x004e64000c1e1100 */
[----:B-1----:R-:W-:-:S05]  /*6020*/  PRMT R3, R157, 0x8880, RZ ;  /* 0x000088809d037816 */ /* 0x002fca00000000ff */
[----:B------:R-:W-:-:S07]  /*6030*/  IMAD R12, R3, R156, RZ ;  /* 0x0000009c030c7224 */ /* 0x000fce00078e02ff */
.L_x_253:
[----:B------:R-:W-:Y:S05]  /*6040*/  BSYNC B1 ;  /* 0x0000000000017941 */ /* 0x000fea0003800000 */
.L_x_252:
        /* <DEDUP_REMOVED lines=11> */
.L_x_255:
[----:B------:R-:W-:Y:S05]  /*6100*/  BSYNC B1 ;  /* 0x0000000000017941 */ /* 0x000fea0003800000 */
.L_x_254:
[----:B-1----:R-:W-:Y:S01]  /*6110*/  @!P4 IMAD R3, R134, R155, R12 ;  /* 0x0000009b8603c224 */ /* 0x002fe200078e020c */
[----:B------:R-:W-:Y:S04]  /*6120*/  BSSY B1, `(.L_x_256) ;  /* 0x0000006000017945 */ /* 0x000fe80003800000 */
[----:B------:R1:W-:Y:S01]  /*6130*/  @!P4 STG.E.U8 desc[UR36][R6.64+0xd8], R3 ;  /* 0x0000d8030600c986 */ /* 0x0003e2000c101124 */
[----:B------:R-:W-:Y:S05]  /*6140*/  @P3 BRA `(.L_x_257) ;  /* 0x00000000000c3947 */ /* 0x000fea0003800000 */
[----:B--2---:R-:W1:Y:S02]  /*6150*/  LDG.E.U8 R157, desc[UR36][R10.64+0xd9] ;  /* 0x0000d9240a9d7981 */ /* 0x004e64000c1e1100 */
[----:B-1----:R-:W-:-:S05]  /*6160*/  PRMT R3, R157, 0x8880, RZ ;  /* 0x000088809d037816 */ /* 0x002fca00000000ff */
[----:B------:R-:W-:-:S07]  /*6170*/  IMAD R12, R3, R156, RZ ;  /* 0x0000009c030c7224 */ /* 0x000fce00078e02ff */
.L_x_257:
[----:B------:R-:W-:Y:S05]  /*6180*/  BSYNC B1 ;  /* 0x0000000000017941 */ /* 0x000fea0003800000 */
.L_x_256:
[----:B------:R-:W-:Y:S01]  /*6190*/  @!P3 IMAD R135, R135, R155, R12 ;  /* 0x0000009b8787b224 */ /* 0x000fe200078e020c */
[----:B------:R-:W-:Y:S04]  /*61a0*/  BSSY B1, `(.L_x_258) ;  /* 0x0000006000017945 */ /* 0x000fe80003800000 */
[----:B------:R0:W-:Y:S01]  /*61b0*/  @!P3 STG.E.U8 desc[UR36][R6.64+0xd9], R135 ;  /* 0x0000d9870600b986 */ /* 0x0001e2000c101124 */
[----:B------:R-:W-:Y:S05]  /*61c0*/  @P5 BRA `(.L_x_259) ;  /* 0x00000000000c5947 */ /* 0x000fea0003800000 */
[----:B--2---:R-:W1:Y:S02]  /*61d0*/  LDG.E.U8 R157, desc[UR36][R8.64+0xe0] ;  /* 0x0000e024089d7981 */ /* 0x004e64000c1e1100 */
[----:B-1----:R-:W-:-:S05]  /*61e0*/  PRMT R3, R157, 0x8880, RZ ;  /* 0x000088809d037816 */ /* 0x002fca00000000ff */
[----:B------:R-:W-:-:S07]  /*61f0*/  IMAD R12, R3, R156, RZ ;  /* 0x0000009c030c7224 */ /* 0x000fce00078e02ff */
.L_x_259:
[----:B------:R-:W-:Y:S05]  /*6200*/  BSYNC B1 ;  /* 0x0000000000017941 */ /* 0x000fea0003800000 */
.L_x_258:
[----:B-1----:R-:W-:Y:S01]  /*6210*/  @!P5 IMAD R3, R136, R155, R12 ;  /* 0x0000009b8803d224 */ /* 0x002fe200078e020c */
[----:B------:R-:W-:Y:S04]  /*6220*/  BSSY B1, `(.L_x_260) ;  /* 0x0000006000017945 */ /* 0x000fe80003800000 */
[----:B------:R1:W-:Y:S01]  /*6230*/  @!P5 STG.E.U8 desc[UR36][R4.64+0xe0], R3 ;  /* 0x0000e0030400d986 */ /* 0x0003e2000c101124 */
[----:B------:R-:W-:Y:S05]  /*6240*/  @P2 BRA `(.L_x_261) ;  /* 0x00000000000c2947 */ /* 0x000fea0003800000 */
[----:B--2---:R-:W1:Y:S02]  /*6250*/  LDG.E.U8 R157, desc[UR36][R8.64+0xe1] ;  /* 0x0000e124089d7981 */ /* 0x004e64000c1e1100 */
[----:B-1----:R-:W-:-:S05]  /*6260*/  PRMT R3, R157, 0x8880, RZ ;  /* 0x000088809d037816 */ /* 0x002fca00000000ff */
[----:B------:R-:W-:-:S07]  /*6270*/  IMAD R12, R3, R156, RZ ;  /* 0x0000009c030c7224 */ /* 0x000fce00078e02ff */
.L_x_261:
[----:B------:R-:W-:Y:S05]  /*6280*/  BSYNC B1 ;  /* 0x0000000000017941 */ /* 0x000fea0003800000 */
.L_x_260:
        /* <DEDUP_REMOVED lines=11> */
.L_x_263:
[----:B------:R-:W-:Y:S05]  /*6340*/  BSYNC B1 ;  /* 0x0000000000017941 */ /* 0x000fea0003800000 */
.L_x_262:
[----:B-1----:R-:W-:Y:S01]  /*6350*/  @!P4 IMAD R3, R138, R155, R12 ;  /* 0x0000009b8a03c224 */ /* 0x002fe200078e020c */
[----:B------:R-:W-:Y:S04]  /*6360*/  BSSY B1, `(.L_x_264) ;  /* 0x0000006000017945 */ /* 0x000fe80003800000 */
[----:B------:R1:W-:Y:S01]  /*6370*/  @!P4 STG.E.U8 desc[UR36][R6.64+0xe0], R3 ;  /* 0x0000e0030600c986 */ /* 0x0003e2000c101124 */
[----:B------:R-:W-:Y:S05]  /*6380*/  @P3 BRA `(.L_x_265) ;  /* 0x00000000000c3947 */ /* 0x000fea0003800000 */
[----:B--2---:R-:W1:Y:S02]  /*6390*/  LDG.E.U8 R157, desc[UR36][R10.64+0xe1] ;  /* 0x0000e1240a9d7981 */ /* 0x004e64000c1e1100 */
[----:B-1----:R-:W-:-:S05]  /*63a0*/  PRMT R3, R157, 0x8880, RZ ;  /* 0x000088809d037816 */ /* 0x002fca00000000ff */
[----:B------:R-:W-:-:S07]  /*63b0*/  IMAD R12, R3, R156, RZ ;  /* 0x0000009c030c7224 */ /* 0x000fce00078e02ff */
.L_x_265:
[----:B------:R-:W-:Y:S05]  /*63c0*/  BSYNC B1 ;  /* 0x0000000000017941 */ /* 0x000fea0003800000 */
.L_x_264:
[----:B------:R-:W-:Y:S01]  /*63d0*/  @!P3 IMAD R139, R139, R155, R12 ;  /* 0x0000009b8b8bb224 */ /* 0x000fe200078e020c */
[----:B------:R-:W-:Y:S04]  /*63e0*/  BSSY B1, `(.L_x_266) ;  /* 0x0000006000017945 */ /* 0x000fe80003800000 */
[----:B------:R0:W-:Y:S01]  /*63f0*/  @!P3 STG.E.U8 desc[UR36][R6.64+0xe1], R139 ;  /* 0x0000e18b0600b986 */ /* 0x0001e2000c101124 */
[----:B------:R-:W-:Y:S05]  /*6400*/  @P5 BRA `(.L_x_267) ;  /* 0x00000000000c5947 */ /* 0x000fea0003800000 */
[----:B--2---:R-:W1:Y:S02]  /*6410*/  LDG.E.U8 R157, desc[UR36][R8.64+0xe8] ;  /* 0x0000e824089d7981 */ /* 0x004e64000c1e1100 */
[----:B-1----:R-:W-:-:S05]  /*6420*/  PRMT R3, R157, 0x8880, RZ ;  /* 0x000088809d037816 */ /* 0x002fca00000000ff */
[----:B------:R-:W-:-:S07]  /*6430*/  IMAD R12, R3, R156, RZ ;  /* 0x0000009c030c7224 */ /* 0x000fce00078e02ff */
.L_x_267:
[----:B------:R-:W-:Y:S05]  /*6440*/  BSYNC B1 ;  /* 0x0000000000017941 */ /* 0x000fea0003800000 */
.L_x_266:
[----:B-1----:R-:W-:Y:S01]  /*6450*/  @!P5 IMAD R3, R140, R155, R12 ;  /* 0x0000009b8c03d224 */ /* 0x002fe200078e020c */
[----:B------:R-:W-:Y:S04]  /*6460*/  BSSY B1, `(.L_x_268) ;  /* 0x0000006000017945 */ /* 0x000fe80003800000 */
[----:B------:R1:W-:Y:S01]  /*6470*/  @!P5 STG.E.U8 desc[UR36][R4.64+0xe8], R3 ;  /* 0x0000e8030400d986 */ /* 0x0003e2000c101124 */
[----:B------:R-:W-:Y:S05]  /*6480*/  @P2 BRA `(.L_x_269) ;  /* 0x00000000000c2947 */ /* 0x000fea0003800000 */
[----:B--2---:R-:W1:Y:S02]  /*6490*/  LDG.E.U8 R157, desc[UR36][R8.64+0xe9] ;  /* 0x0000e924089d7981 */ /* 0x004e64000c1e1100 */
[----:B-1----:R-:W-:-:S05]  /*64a0*/  PRMT R3, R157, 0x8880, RZ ;  /* 0x000088809d037816 */ /* 0x002fca00000000ff */
[----:B------:R-:W-:-:S07]  /*64b0*/  IMAD R12, R3, R156, RZ ;  /* 0x0000009c030c7224 */ /* 0x000fce00078e02ff */
.L_x_269:
[----:B------:R-:W-:Y:S05]  /*64c0*/  BSYNC B1 ;  /* 0x0000000000017941 */ /* 0x000fea0003800000 */
.L_x_268:
        /* <DEDUP_REMOVED lines=11> */
.L_x_271:
[----:B------:R-:W-:Y:S05]  /*6580*/  BSYNC B1 ;  /* 0x0000000000017941 */ /* 0x000fea0003800000 */
.L_x_270:
[----:B-1----:R-:W-:Y:S01]  /*6590*/  @!P4 IMAD R3, R142, R155, R12 ;  /* 0x0000009b8e03c224 */ /* 0x002fe200078e020c */
[----:B------:R-:W-:Y:S04]  /*65a0*/  BSSY B1, `(.L_x_272) ;  /* 0x0000006000017945 */ /* 0x000fe80003800000 */
[----:B------:R1:W-:Y:S01]  /*65b0*/  @!P4 STG.E.U8 desc[UR36][R6.64+0xe8], R3 ;  /* 0x0000e8030600c986 */ /* 0x0003e2000c101124 */
[----:B------:R-:W-:Y:S05]  /*65c0*/  @P3 BRA `(.L_x_273) ;  /* 0x00000000000c3947 */ /* 0x000fea0003800000 */
[----:B--2---:R-:W1:Y:S02]  /*65d0*/  LDG.E.U8 R157, desc[UR36][R10.64+0xe9] ;  /* 0x0000e9240a9d7981 */ /* 0x004e64000c1e1100 */
[----:B-1----:R-:W-:-:S05]  /*65e0*/  PRMT R3, R157, 0x8880, RZ ;  /* 0x000088809d037816 */ /* 0x002fca00000000ff */
[----:B------:R-:W-:-:S07]  /*65f0*/  IMAD R12, R3, R156, RZ ;  /* 0x0000009c030c7224 */ /* 0x000fce00078e02ff */
.L_x_273:
[----:B------:R-:W-:Y:S05]  /*6600*/  BSYNC B1 ;  /* 0x0000000000017941 */ /* 0x000fea0003800000 */
.L_x_272:
[----:B------:R-:W-:Y:S01]  /*6610*/  @!P3 IMAD R143, R143, R155, R12 ;  /* 0x0000009b8f8fb224 */ /* 0x000fe200078e020c */
[----:B------:R-:W-:Y:S04]  /*6620*/  BSSY B1, `(.L_x_274) ;  /* 0x0000006000017945 */ /* 0x000fe80003800000 */
[----:B------:R0:W-:Y:S01]  /*6630*/  @!P3 STG.E.U8 desc[UR36][R6.64+0xe9], R143 ;  /* 0x0000e98f0600b986 */ /* 0x0001e2000c101124 */
[----:B------:R-:W-:Y:S05]  /*6640*/  @P5 BRA `(.L_x_275) ;  /* 0x00000000000c5947 */ /* 0x000fea0003800000 */
[----:B--2---:R-:W1:Y:S02]  /*6650*/  LDG.E.U8 R157, desc[UR36][R8.64+0xf0] ;  /* 0x0000f024089d7981 */ /* 0x004e64000c1e1100 */
[----:B-1----:R-:W-:-:S05]  /*6660*/  PRMT R3, R157, 0x8880, RZ ;  /* 0x000088809d037816 */ /* 0x002fca00000000ff */
[----:B------:R-:W-:-:S07]  /*6670*/  IMAD R12, R3, R156, RZ ;  /* 0x0000009c030c7224 */ /* 0x000fce00078e02ff */
.L_x_275:
[----:B------:R-:W-:Y:S05]  /*6680*/  BSYNC B1 ;  /* 0x0000000000017941 */ /* 0x000fea0003800000 */
.L_x_274:
[----:B-1----:R-:W-:Y:S01]  /*6690*/  @!P5 IMAD R3, R144, R155, R12 ;  /* 0x0000009b9003d224 */ /* 0x002fe200078e020c */
[----:B------:R-:W-:Y:S04]  /*66a0*/  BSSY B1, `(.L_x_276) ;  /* 0x0000006000017945 */ /* 0x000fe80003800000 */
[----:B------:R1:W-:Y:S01]  /*66b0*/  @!P5 STG.E.U8 desc[UR36][R4.64+0xf0], R3 ;  /* 0x0000f0030400d986 */ /* 0x0003e2000c101124 */
[----:B------:R-:W-:Y:S05]  /*66c0*/  @P2 BRA `(.L_x_277) ;  /* 0x00000000000c2947 */ /* 0x000fea0003800000 */
[----:B--2---:R-:W1:Y:S02]  /*66d0*/  LDG.E.U8 R157, desc[UR36][R8.64+0xf1] ;  /* 0x0000f124089d7981 */ /* 0x004e64000c1e1100 */
[----:B-1----:R-:W-:-:S05]  /*66e0*/  PRMT R3, R157, 0x8880, RZ ;  /* 0x000088809d037816 */ /* 0x002fca00000000ff */
[----:B------:R-:W-:-:S07]  /*66f0*/  IMAD R12, R3, R156, RZ ;  /* 0x0000009c030c7224 */ /* 0x000fce00078e02ff */
.L_x_277:
[----:B------:R-:W-:Y:S05]  /*6700*/  BSYNC B1 ;  /* 0x0000000000017941 */ /* 0x000fea0003800000 */
.L_x_276:
[C---:B------:R-:W-:Y:S01]  /*6710*/  ISETP.LT.OR P4, PT, R0.reuse, 0xf1, !P0 ;  /* 0x000000f10000780c */ /* 0x040fe20004781670 */
[----:B------:R-:W-:Y:S01]  /*6720*/  @!P2 IMAD R145, R145, R155, R12 ;  /* 0x0000009b9191a224 */ /* 0x000fe200078e020c */
[----:B------:R-:W-:Y:S01]  /*6730*/  BSSY B1, `(.L_x_278) ;  /* 0x000000a000017945 */ /* 0x000fe20003800000 */
[C---:B------:R-:W-:Y:S02]  /*6740*/  ISETP.LT.OR P3, PT, R0.reuse, 0xf2, !P0 ;  /* 0x000000f20000780c */ /* 0x040fe40004761670 */
        /* <DEDUP_REMOVED lines=8> */
.L_x_279:
[----:B------:R-:W-:Y:S05]  /*67d0*/  BSYNC B1 ;  /* 0x0000000000017941 */ /* 0x000fea0003800000 */
.L_x_278:
[----:B-1----:R-:W-:Y:S01]  /*67e0*/  @!P4 IMAD R3, R146, R155, R12 ;  /* 0x0000009b9203c224 */ /* 0x002fe200078e020c */
[----:B------:R-:W-:Y:S04]  /*67f0*/  BSSY B1, `(.L_x_280) ;  /* 0x0000006000017945 */ /* 0x000fe80003800000 */
[----:B------:R1:W-:Y:S01]  /*6800*/  @!P4 STG.E.U8 desc[UR36][R6.64+0xf0], R3 ;  /* 0x0000f0030600c986 */ /* 0x0003e2000c101124 */
[----:B------:R-:W-:Y:S05]  /*6810*/  @P3 BRA `(.L_x_281) ;  /* 0x00000000000c3947 */ /* 0x000fea0003800000 */
[----:B--2---:R-:W1:Y:S02]  /*6820*/  LDG.E.U8 R157, desc[UR36][R10.64+0xf1] ;  /* 0x0000f1240a9d7981 */ /* 0x004e64000c1e1100 */
[----:B-1----:R-:W-:-:S05]  /*6830*/  PRMT R3, R157, 0x8880, RZ ;  /* 0x000088809d037816 */ /* 0x002fca00000000ff */
[----:B------:R-:W-:-:S07]  /*6840*/  IMAD R12, R3, R156, RZ ;  /* 0x0000009c030c7224 */ /* 0x000fce00078e02ff */
.L_x_281:
[----:B------:R-:W-:Y:S05]  /*6850*/  BSYNC B1 ;  /* 0x0000000000017941 */ /* 0x000fea0003800000 */
.L_x_280:
[----:B------:R-:W-:Y:S01]  /*6860*/  @!P3 IMAD R147, R147, R155, R12 ;  /* 0x0000009b9393b224 */ /* 0x000fe200078e020c */
[----:B------:R-:W-:Y:S04]  /*6870*/  BSSY B1, `(.L_x_282) ;  /* 0x0000006000017945 */ /* 0x000fe80003800000 */
[----:B------:R0:W-:Y:S01]  /*6880*/  @!P3 STG.E.U8 desc[UR36][R6.64+0xf1], R147 ;  /* 0x0000f1930600b986 */ /* 0x0001e2000c101124 */
[----:B------:R-:W-:Y:S05]  /*6890*/  @P2 BRA `(.L_x_283) ;  /* 0x00000000000c2947 */ /* 0x000fea0003800000 */
[----:B--2---:R-:W1:Y:S02]  /*68a0*/  LDG.E.U8 R157, desc[UR36][R8.64+0xf8] ;  /* 0x0000f824089d7981 */ /* 0x004e64000c1e1100 */
[----:B-1----:R-:W-:-:S05]  /*68b0*/  PRMT R3, R157, 0x8880, RZ ;  /* 0x000088809d037816 */ /* 0x002fca00000000ff */
[----:B------:R-:W-:-:S07]  /*68c0*/  IMAD R12, R3, R156, RZ ;  /* 0x0000009c030c7224 */ /* 0x000fce00078e02ff */
.L_x_283:
[----:B------:R-:W-:Y:S05]  /*68d0*/  BSYNC B1 ;  /* 0x0000000000017941 */ /* 0x000fea0003800000 */
.L_x_282:
[----:B-1----:R-:W-:Y:S01]  /*68e0*/  @!P2 IMAD R3, R148, R155, R12 ;  /* 0x0000009b9403a224 */ /* 0x002fe200078e020c */
[----:B------:R-:W-:Y:S04]  /*68f0*/  BSSY B1, `(.L_x_284) ;  /* 0x0000006000017945 */ /* 0x000fe80003800000 */
[----:B------:R1:W-:Y:S01]  /*6900*/  @!P2 STG.E.U8 desc[UR36][R4.64+0xf8], R3 ;  /* 0x0000f8030400a986 */ /* 0x0003e2000c101124 */
[----:B------:R-:W-:Y:S05]  /*6910*/  @P1 BRA `(.L_x_285) ;  /* 0x00000000000c1947 */ /* 0x000fea0003800000 */
[----:B--2---:R-:W1:Y:S02]  /*6920*/  LDG.E.U8 R157, desc[UR36][R8.64+0xf9] ;  /* 0x0000f924089d7981 */ /* 0x004e64000c1e1100 */
[----:B-1----:R-:W-:-:S05]  /*6930*/  PRMT R3, R157, 0x8880, RZ ;  /* 0x000088809d037816 */ /* 0x002fca00000000ff */
[----:B------:R-:W-:-:S07]  /*6940*/  IMAD R12, R3, R156, RZ ;  /* 0x0000009c030c7224 */ /* 0x000fce00078e02ff */
.L_x_285:
[----:B------:R-:W-:Y:S05]  /*6950*/  BSYNC B1 ;  /* 0x0000000000017941 */ /* 0x000fea0003800000 */
.L_x_284:
[----:B------:R-:W-:Y:S01]  /*6960*/  @!P1 IMAD R149, R149, R155, R12 ;  /* 0x0000009b95959224 */ /* 0x000fe200078e020c */
[----:B------:R-:W-:Y:S04]  /*6970*/  BSSY B1, `(.L_x_286) ;  /* 0x0000006000017945 */ /* 0x000fe80003800000 */
[----:B------:R0:W-:Y:S01]  /*6980*/  @!P1 STG.E.U8 desc[UR36][R4.64+0xf9], R149 ;  /* 0x0000f99504009986 */ /* 0x0001e2000c101124 */
[----:B------:R-:W-:Y:S05]  /*6990*/  @P5 BRA `(.L_x_287) ;  /* 0x00000000000c5947 */ /* 0x000fea0003800000 */
[----:B--2---:R-:W1:Y:S02]  /*69a0*/  LDG.E.U8 R157, desc[UR36][R10.64+0xf8] ;  /* 0x0000f8240a9d7981 */ /* 0x004e64000c1e1100 */
[----:B-1----:R-:W-:-:S05]  /*69b0*/  PRMT R3, R157, 0x8880, RZ ;  /* 0x000088809d037816 */ /* 0x002fca00000000ff */
[----:B------:R-:W-:-:S07]  /*69c0*/  IMAD R12, R3, R156, RZ ;  /* 0x0000009c030c7224 */ /* 0x000fce00078e02ff */
.L_x_287:
[----:B------:R-:W-:Y:S05]  /*69d0*/  BSYNC B1 ;  /* 0x0000000000017941 */ /* 0x000fea0003800000 */
.L_x_286:
[----:B-1----:R-:W-:Y:S01]  /*69e0*/  @!P5 IMAD R3, R150, R155, R12 ;  /* 0x0000009b9603d224 */ /* 0x002fe200078e020c */
[----:B------:R-:W-:Y:S01]  /*69f0*/  ISETP.LT.OR P0, PT, R0, 0xfa, !P0 ;  /* 0x000000fa0000780c */ /* 0x000fe20004701670 */
[----:B------:R-:W-:Y:S03]  /*6a00*/  BSSY B1, `(.L_x_288) ;  /* 0x0000006000017945 */ /* 0x000fe60003800000 */
[----:B------:R1:W-:Y:S09]  /*6a10*/  @!P5 STG.E.U8 desc[UR36][R6.64+0xf8], R3 ;  /* 0x0000f8030600d986 */ /* 0x0003f2000c101124 */
[----:B------:R-:W-:Y:S05]  /*6a20*/  @P0 BRA `(.L_x_289) ;  /* 0x00000000000c0947 */ /* 0x000fea0003800000 */
[----:B--2---:R-:W1:Y:S02]  /*6a30*/  LDG.E.U8 R157, desc[UR36][R10.64+0xf9] ;  /* 0x0000f9240a9d7981 */ /* 0x004e64000c1e1100 */
[----:B-1----:R-:W-:-:S05]  /*6a40*/  PRMT R3, R157, 0x8880, RZ ;  /* 0x000088809d037816 */ /* 0x002fca00000000ff */
[----:B------:R-:W-:-:S07]  /*6a50*/  IMAD R12, R3, R156, RZ ;  /* 0x0000009c030c7224 */ /* 0x000fce00078e02ff */
.L_x_289:
[----:B------:R-:W-:Y:S05]  /*6a60*/  BSYNC B1 ;  /* 0x0000000000017941 */ /* 0x000fea0003800000 */
.L_x_288:
[----:B------:R-:W-:Y:S01]  /*6a70*/  IMAD R151, R151, R155, R12 ;  /* 0x0000009b97977224 */ /* 0x000fe200078e020c */
[----:B------:R-:W-:Y:S06]  /*6a80*/  @P0 BRA `(.L_x_290) ;  /* 0x0000001800100947 */ /* 0x000fec0003800000 */
[----:B------:R0:W-:Y:S01]  /*6a90*/  STG.E.U8 desc[UR36][R6.64+0xf9], R151 ;  /* 0x0000f99706007986 */ /* 0x0001e2000c101124 */
[----:B------:R-:W-:Y:S05]  /*6aa0*/  BRA `(.L_x_290) ;  /* 0x0000001800087947 */ /* 0x000fea0003800000 */
.L_x_33:
[C---:B------:R-:W-:Y:S02]  /*6ab0*/  ISETP.GE.AND P1, PT, R162.reuse, 0x1, PT ;  /* 0x00000001a200780c */ /* 0x040fe40003f26270 */
[----:B------:R-:W-:Y:S02]  /*6ac0*/  ISETP.GE.AND P0, PT, R162, 0x9, PT ;  /* 0x00000009a200780c */ /* 0x000fe40003f06270 */
[C---:B------:R-:W-:Y:S02]  /*6ad0*/  ISETP.LT.OR P4, PT, R0.reuse, 0x1, !P1 ;  /* 0x000000010000780c */ /* 0x040fe40004f81670 */
[C---:B------:R-:W-:Y:S02]  /*6ae0*/  ISETP.LT.OR P3, PT, R0.reuse, 0x2, !P1 ;  /* 0x000000020000780c */ /* 0x040fe40004f61670 */
[C---:B------:R-:W-:Y:S02]  /*6af0*/  ISETP.LT.OR P2, PT, R0.reuse, 0x1, !P0 ;  /* 0x000000010000780c */ /* 0x040fe40004741670 */
[----:B------:R-:W-:-:S07]  /*6b00*/  ISETP.LT.OR P5, PT, R0, 0x2, !P0 ;  /* 0x000000020000780c */ /* 0x000fce00047a1670 */
[-C--:B------:R-:W-:Y:S02]  /*6b10*/  @!P4 IMAD R3, R24, R155.reuse, RZ ;  /* 0x0000009b1803c224 */ /* 0x080fe400078e02ff */
[-C--:B------:R-:W-:Y:S02]  /*6b20*/  @!P3 IMAD R25, R25, R155.reuse, RZ ;  /* 0x0000009b1919b224 */ /* 0x080fe400078e02ff */
[-C--:B------:R-:W-:Y:S01]  /*6b30*/  @!P2 IMAD R9, R26, R155.reuse, RZ ;  /* 0x0000009b1a09a224 */ /* 0x080fe200078e02ff */
[----:B------:R0:W-:Y:S01]  /*6b40*/  @!P4 STG.E.U8 desc[UR36][R4.64], R3 ;  /* 0x000000030400c986 */ /* 0x0001e2000c101124 */
[C---:B------:R-:W-:Y:S01]  /*6b50*/  ISETP.LT.OR P4, PT, R0.reuse, 0x9, !P1 ;  /* 0x000000090000780c */ /* 0x040fe20004f81670 */
[----:B------:R-:W-:Y:S02]  /*6b60*/  @!P5 IMAD R27, R27, R155, RZ ;  /* 0x0000009b1b1bd224 */ /* 0x000fe400078e02ff */
[----:B------:R-:W-:Y:S01]  /*6b70*/  @!P3 STG.E.U8 desc[UR36][R4.64+0x1], R25 ;  /* 0x000001190400b986 */ /* 0x000fe2000c101124 */
[----:B------:R-:W-:-:S03]  /*6b80*/  ISETP.LT.OR P3, PT, R0, 0xa, !P1 ;  /* 0x0000000a0000780c */ /* 0x000fc60004f61670 */
[----:B------:R1:W-:Y:S01]  /*6b90*/  @!P2 STG.E.U8 desc[UR36][R6.64], R9 ;  /* 0x000000090600a986 */ /* 0x0003e2000c101124 */
[----:B------:R-:W-:-:S03]  /*6ba0*/  ISETP.LT.OR P2, PT, R0, 0x9, !P0 ;  /* 0x000000090000780c */ /* 0x000fc60004741670 */
[----:B------:R-:W-:Y:S01]  /*6bb0*/  @!P5 STG.E.U8 desc[UR36][R6.64+0x1], R27 ;  /* 0x0000011b0600d986 */ /* 0x000fe2000c101124 */
[----:B------:R-:W-:Y:S01]  /*6bc0*/  ISETP.LT.OR P5, PT, R0, 0xa, !P0 ;  /* 0x0000000a0000780c */ /* 0x000fe200047a1670 */
[----:B------:R-:W-:-:S04]  /*6bd0*/  @!P4 IMAD R11, R28, R155, RZ ;  /* 0x0000009b1c0bc224 */ /* 0x000fc800078e02ff */
[-C--:B------:R-:W-:Y:S01]  /*6be0*/  @!P3 IMAD R29, R29, R155.reuse, RZ ;  /* 0x0000009b1d1db224 */ /* 0x080fe200078e02ff */
[----:B------:R-:W-:Y:S01]  /*6bf0*/  @!P4 STG.E.U8 desc[UR36][R4.64+0x8], R11 ;  /* 0x0000080b0400c986 */ /* 0x000fe2000c101124 */
[----:B------:R-:W-:Y:S02]  /*6c00*/  ISETP.LT.OR P4, PT, R0, 0x11, !P1 ;  /* 0x000000110000780c */ /* 0x000fe40004f81670 */
[-C--:B0-----:R-:W-:Y:S01]  /*6c10*/  @!P2 IMAD R3, R30, R155.reuse, RZ ;  /* 0x0000009b1e03a224 */ /* 0x081fe200078e02ff */
[----:B------:R-:W-:Y:S01]  /*6c20*/  @!P3 STG.E.U8 desc[UR36][R4.64+0x9], R29 ;  /* 0x0000091d0400b986 */ /* 0x000fe2000c101124 */
[C---:B------:R-:W-:Y:S02]  /*6c30*/  ISETP.LT.OR P3, PT, R0.reuse, 0x12, !P1 ;  /* 0x000000120000780c */ /* 0x040fe40004f61670 */
[----:B------:R-:W-:Y:S01]  /*6c40*/  @!P5 IMAD R31, R31, R155, RZ ;  /* 0x0000009b1f1fd224 */ /* 0x000fe200078e02ff */
[----:B------:R0:W-:Y:S01]  /*6c50*/  @!P2 STG.E.U8 desc[UR36][R6.64+0x8], R3 ;  /* 0x000008030600a986 */ /* 0x0001e2000c101124 */
[----:B------:R-:W-:-:S03]  /*6c60*/  ISETP.LT.OR P2, PT, R0, 0x11, !P0 ;  /* 0x000000110000780c */ /* 0x000fc60004741670 */
[----:B------:R-:W-:Y:S01]  /*6c70*/  @!P5 STG.E.U8 desc[UR36][R6.64+0x9], R31 ;  /* 0x0000091f0600d986 */ /* 0x000fe2000c101124 */
[----:B------:R-:W-:Y:S01]  /*6c80*/  ISETP.LT.OR P5, PT, R0, 0x12, !P0 ;  /* 0x000000120000780c */ /* 0x000fe200047a1670 */
[----:B-1----:R-:W-:-:S04]  /*6c90*/  @!P4 IMAD R9, R32, R155, RZ ;  /* 0x0000009b2009c224 */ /* 0x002fc800078e02ff */
        /* <DEDUP_REMOVED lines=301> */
[----:B------:R1:W-:Y:S01]  /*7f70*/  @!P4 STG.E.U8 desc[UR36][R4.64+0xd8], R11 ;  /* 0x0000d80b0400c986 */ /* 0x0003e2000c101124 */
        /* <DEDUP_REMOVED lines=13> */
[-C--:B-1----:R-:W-:Y:S01]  /*8050*/  @!P2 IMAD R11, R138, R155.reuse, RZ ;  /* 0x0000009b8a0ba224 */ /* 0x082fe200078e02ff */
[----:B------:R-:W-:Y:S01]  /*8060*/  @!P3 STG.E.U8 desc[UR36][R4.64+0xe1], R137 ;  /* 0x0000e1890400b986 */ /* 0x000fe2000c101124 */
[C---:B------:R-:W-:Y:S02]  /*8070*/  ISETP.LT.OR P3, PT, R0.reuse, 0xea, !P1 ;  /* 0x000000ea0000780c */ /* 0x040fe40004f61670 */
[----:B------:R-:W-:Y:S01]  /*8080*/  @!P5 IMAD R139, R139, R155, RZ ;  /* 0x0000009b8b8bd224 */ /* 0x000fe200078e02ff */
[----:B------:R1:W-:Y:S01]  /*8090*/  @!P2 STG.E.U8 desc[UR36][R6.64+0xe0], R11 ;  /* 0x0000e00b0600a986 */ /* 0x0003e2000c101124 */
[----:B------:R-:W-:-:S03]  /*80a0*/  ISETP.LT.OR P2, PT, R0, 0xe9, !P0 ;  /* 0x000000e90000780c */ /* 0x000fc60004741670 */
[----:B------:R-:W-:Y:S01]  /*80b0*/  @!P5 STG.E.U8 desc[UR36][R6.64+0xe1], R139 ;  /* 0x0000e18b0600d986 */ /* 0x000fe2000c101124 */
[----:B------:R-:W-:Y:S01]  /*80c0*/  ISETP.LT.OR P5, PT, R0, 0xea, !P0 ;  /* 0x000000ea0000780c */ /* 0x000fe200047a1670 */
[----:B0-----:R-:W-:-:S04]  /*80d0*/  @!P4 IMAD R3, R140, R155, RZ ;  /* 0x0000009b8c03c224 */ /* 0x001fc800078e02ff */
[-C--:B------:R-:W-:Y:S01]  /*80e0*/  @!P3 IMAD R141, R141, R155.reuse, RZ ;  /* 0x0000009b8d8db224 */ /* 0x080fe200078e02ff */
[----:B------:R0:W-:Y:S01]  /*80f0*/  @!P4 STG.E.U8 desc[UR36][R4.64+0xe8], R3 ;  /* 0x0000e8030400c986 */ /* 0x0001e2000c101124 */
[----:B------:R-:W-:Y:S02]  /*8100*/  ISETP.LT.OR P4, PT, R0, 0xf2, !P1 ;  /* 0x000000f20000780c */ /* 0x000fe40004f81670 */
[-C--:B---3--:R-:W-:Y:S01]  /*8110*/  @!P2 IMAD R9, R142, R155.reuse, RZ ;  /* 0x0000009b8e09a224 */ /* 0x088fe200078e02ff */
[----:B------:R-:W-:Y:S01]  /*8120*/  @!P3 STG.E.U8 desc[UR36][R4.64+0xe9], R141 ;  /* 0x0000e98d0400b986 */ /* 0x000fe2000c101124 */
[C---:B------:R-:W-:Y:S02]  /*8130*/  ISETP.LT.OR P3, PT, R0.reuse, 0xf1, !P1 ;  /* 0x000000f10000780c */ /* 0x040fe40004f61670 */
[----:B------:R-:W-:Y:S01]  /*8140*/  @!P5 IMAD R143, R143, R155, RZ ;  /* 0x0000009b8f8fd224 */ /* 0x000fe200078e02ff */
[----:B------:R-:W-:Y:S01]  /*8150*/  @!P2 STG.E.U8 desc[UR36][R6.64+0xe8], R9 ;  /* 0x0000e8090600a986 */ /* 0x000fe2000c101124 */
[----:B------:R-:W-:-:S03]  /*8160*/  ISETP.LT.OR P2, PT, R0, 0xf1, !P0 ;  /* 0x000000f10000780c */ /* 0x000fc60004741670 */
[----:B------:R-:W-:Y:S01]  /*8170*/  @!P5 STG.E.U8 desc[UR36][R6.64+0xe9], R143 ;  /* 0x0000e98f0600d986 */ /* 0x000fe2000c101124 */
[----:B------:R-:W-:Y:S01]  /*8180*/  ISETP.LT.OR P5, PT, R0, 0xf9, !P0 ;  /* 0x000000f90000780c */ /* 0x000fe200047a1670 */
[----:B------:R-:W-:-:S04]  /*8190*/  @!P4 IMAD R145, R145, R155, RZ ;  /* 0x0000009b9191c224 */ /* 0x000fc800078e02ff */
[-C--:B-1----:R-:W-:Y:S01]  /*81a0*/  @!P3 IMAD R11, R144, R155.reuse, RZ ;  /* 0x0000009b900bb224 */ /* 0x082fe200078e02ff */
[----:B------:R-:W-:Y:S01]  /*81b0*/  @!P4 STG.E.U8 desc[UR36][R4.64+0xf1], R145 ;  /* 0x0000f1910400c986 */ /* 0x000fe2000c101124 */
[C---:B------:R-:W-:Y:S02]  /*81c0*/  ISETP.LT.OR P4, PT, R0.reuse, 0xf2, !P0 ;  /* 0x000000f20000780c */ /* 0x040fe40004781670 */
[C---:B------:R-:W-:Y:S01]  /*81d0*/  ISETP.LT.OR P0, PT, R0.reuse, 0xfa, !P0 ;  /* 0x000000fa0000780c */ /* 0x040fe20004701670 */
[----:B------:R1:W-:Y:S01]  /*81e0*/  @!P3 STG.E.U8 desc[UR36][R4.64+0xf0], R11 ;  /* 0x0000f00b0400b986 */ /* 0x0003e2000c101124 */
[----:B------:R-:W-:Y:S01]  /*81f0*/  ISETP.LT.OR P3, PT, R0, 0xf9, !P1 ;  /* 0x000000f90000780c */ /* 0x000fe20004f61670 */
[----:B0-----:R-:W-:Y:S01]  /*8200*/  @!P2 IMAD R3, R146, R155, RZ ;  /* 0x0000009b9203a224 */ /* 0x001fe200078e02ff */
[----:B------:R-:W-:-:S04]  /*8210*/  ISETP.LT.OR P1, PT, R0, 0xfa, !P1 ;  /* 0x000000fa0000780c */ /* 0x000fc80004f21670 */
[----:B------:R0:W-:Y:S03]  /*8220*/  @!P2 STG.E.U8 desc[UR36][R6.64+0xf0], R3 ;  /* 0x0000f0030600a986 */ /* 0x0001e6000c101124 */
[-C--:B------:R-:W-:Y:S02]  /*8230*/  @!P4 IMAD R147, R147, R155.reuse, RZ ;  /* 0x0000009b9393c224 */ /* 0x080fe400078e02ff */
[-C--:B-1----:R-:W-:Y:S02]  /*8240*/  @!P5 IMAD R11, R150, R155.reuse, RZ ;  /* 0x0000009b960bd224 */ /* 0x082fe400078e02ff */
[-C--:B------:R-:W-:Y:S01]  /*8250*/  @!P3 IMAD R9, R148, R155.reuse, RZ ;  /* 0x0000009b9409b224 */ /* 0x080fe200078e02ff */
[----:B------:R0:W-:Y:S01]  /*8260*/  @!P4 STG.E.U8 desc[UR36][R6.64+0xf1], R147 ;  /* 0x0000f1930600c986 */ /* 0x0001e2000c101124 */
[-C--:B------:R-:W-:Y:S02]  /*8270*/  @!P1 IMAD R149, R149, R155.reuse, RZ ;  /* 0x0000009b95959224 */ /* 0x080fe400078e02ff */
[----:B------:R-:W-:Y:S01]  /*8280*/  @!P0 IMAD R151, R151, R155, RZ ;  /* 0x0000009b97978224 */ /* 0x000fe200078e02ff */
[----:B------:R0:W-:Y:S04]  /*8290*/  @!P3 STG.E.U8 desc[UR36][R4.64+0xf8], R9 ;  /* 0x0000f8090400b986 */ /* 0x0001e8000c101124 */
[----:B------:R0:W-:Y:S04]  /*82a0*/  @!P1 STG.E.U8 desc[UR36][R4.64+0xf9], R149 ;  /* 0x0000f99504009986 */ /* 0x0001e8000c101124 */
[----:B------:R0:W-:Y:S04]  /*82b0*/  @!P5 STG.E.U8 desc[UR36][R6.64+0xf8], R11 ;  /* 0x0000f80b0600d986 */ /* 0x0001e8000c101124 */
[----:B------:R0:W-:Y:S02]  /*82c0*/  @!P0 STG.E.U8 desc[UR36][R6.64+0xf9], R151 ;  /* 0x0000f99706008986 */ /* 0x0001e4000c101124 */
.L_x_290:
[----:B------:R-:W-:Y:S05]  /*82d0*/  BSYNC B0 ;  /* 0x0000000000007941 */ /* 0x000fea0003800000 */
.L_x_32:
[----:B------:R-:W-:Y:S01]  /*82e0*/  ULDC UR4, c[0x0][0xc] ;  /* 0x0000030000047ab9 */ /* 0x000fe20000000800 */
[----:B------:R-:W-:Y:S01]  /*82f0*/  ULDC UR5, c[0x0][0x10] ;  /* 0x0000040000057ab9 */ /* 0x000fe20000000800 */
[----:B01----:R-:W0:Y:S01]  /*8300*/  LDC R3, c[0x0][0x14] ;  /* 0x00000500ff037b82 */ /* 0x003e220000000800 */
[----:B------:R-:W-:Y:S01]  /*8310*/  UIMAD.WIDE.U32 UR4, UR4, UR5, URZ ;  /* 0x00000005040472a5 */ /* 0x000fe2000f8e003f */
[----:B------:R-:W-:Y:S01]  /*8320*/  PRMT R0, RZ, 0x7610, R0 ;  /* 0x00007610ff007816 */ /* 0x000fe20000000000 */
[----:B------:R-:W-:Y:S02]  /*8330*/  IMAD.MOV.U32 R153, RZ, RZ, -0x1 ;  /* 0xffffffffff997424 */ /* 0x000fe400078e00ff */
[----:B------:R-:W-:Y:S02]  /*8340*/  IMAD.MOV.U32 R22, RZ, RZ, -0x1 ;  /* 0xffffffffff167424 */ /* 0x000fe400078e00ff */
[----:B0-----:R-:W-:-:S04]  /*8350*/  IMAD.WIDE.U32 R16, R3, UR4, R16 ;  /* 0x0000000403107c25 */ /* 0x001fc8000f8e0010 */
[----:B------:R-:W-:Y:S01]  /*8360*/  IMAD R3, R3, UR5, RZ ;  /* 0x0000000503037c24 */ /* 0x000fe2000f8e02ff */
[----:B------:R-:W-:Y:S02]  /*8370*/  ULDC.64 UR4, c[0x0][0x650] ;  /* 0x0001940000047ab9 */ /* 0x000fe40000000a00 */
[----:B------:R-:W-:Y:S01]  /*8380*/  ISETP.GE.U32.AND P0, PT, R16, UR4, PT ;  /* 0x0000000410007c0c */ /* 0x000fe2000bf06070 */
[----:B------:R-:W-:-:S05]  /*8390*/  IMAD.IADD R17, R17, 0x1, R3 ;  /* 0x0000000111117824 */ /* 0x000fca00078e0203 */
[----:B------:R-:W-:-:S13]  /*83a0*/  ISETP.GE.U32.AND.EX P0, PT, R17, UR5, PT, P0 ;  /* 0x0000000511007c0c */ /* 0x000fda000bf06100 */
[----:B------:R-:W-:Y:S05]  /*83b0*/  @P0 BRA `(.L_x_291) ;  /* 0x0000000400640947 */ /* 0x000fea0003800000 */
[----:B------:R-:W0:Y:S01]  /*83c0*/  S2R R12, SR_CTAID.X ;  /* 0x00000000000c7919 */ /* 0x000e220000002500 */
[----:B------:R-:W1:Y:S01]  /*83d0*/  LDC.64 R10, c[0x0][0x628] ;  /* 0x00018a00ff0a7b82 */ /* 0x000e620000000a00 */
[----:B------:R-:W-:Y:S01]  /*83e0*/  ULDC UR4, c[0x0][0x150] ;  /* 0x0000540000047ab9 */ /* 0x000fe20000000800 */
[----:B------:R-:W-:Y:S01]  /*83f0*/  IMAD.MOV.U32 R8, RZ, RZ, R16 ;  /* 0x000000ffff087224 */ /* 0x000fe200078e0010 */
[----:B------:R-:W0:Y:S01]  /*8400*/  S2R R24, SR_CTAID.Y ;  /* 0x0000000000187919 */ /* 0x000e220000002600 */
[----:B------:R-:W-:-:S04]  /*8410*/  IMAD.MOV.U32 R9, RZ, RZ, R17 ;  /* 0x000000ffff097224 */ /* 0x000fc800078e0011 */
[----:B------:R-:W2:Y:S08]  /*8420*/  LDC R21, c[0x0][0x144] ;  /* 0x00005100ff157b82 */ /* 0x000eb00000000800 */
[----:B------:R-:W2:Y:S08]  /*8430*/  LDC R0, c[0x0][0x630] ;  /* 0x00018c00ff007b82 */ /* 0x000eb00000000800 */
[----:B------:R-:W2:Y:S01]  /*8440*/  LDC.64 R14, c[0x0][0x620] ;  /* 0x00018800ff0e7b82 */ /* 0x000ea20000000a00 */
[----:B-1----:R-:W-:-:S04]  /*8450*/  ISETP.NE.U32.AND P0, PT, R10, RZ, PT ;  /* 0x000000ff0a00720c */ /* 0x002fc80003f05070 */
[----:B------:R-:W-:Y:S02]  /*8460*/  ISETP.NE.AND.EX P0, PT, R11, RZ, PT, P0 ;  /* 0x000000ff0b00720c */ /* 0x000fe40003f05300 */
[----:B0-----:R-:W-:-:S05]  /*8470*/  I2FP.F32.U32 R3, R12 ;  /* 0x0000000c00037245 */ /* 0x001fca0000201000 */
[----:B------:R-:W-:-:S04]  /*8480*/  FMUL R3, R3, UR4 ;  /* 0x0000000403037c20 */ /* 0x000fc80008400000 */
[----:B------:R0:W1:Y:S02]  /*8490*/  F2I.U32.TRUNC.NTZ R20, R3 ;  /* 0x0000000300147305 */ /* 0x000064000020f000 */
[----:B------:R-:W-:Y:S05]  /*84a0*/  @!P0 BRA `(.L_x_292) ;  /* 0x0000000000288947 */ /* 0x000fea0003800000 */
[----:B0-----:R-:W0:Y:S02]  /*84b0*/  LDC R3, c[0x0][0x634] ;  /* 0x00018d00ff037b82 */ /* 0x001e240000000800 */
[----:B0-----:R-:W-:-:S05]  /*84c0*/  IADD3 R3, P0, R16, R3, RZ ;  /* 0x0000000310037210 */ /* 0x001fca0007f1e0ff */
[----:B------:R-:W-:-:S04]  /*84d0*/  IMAD.X R13, RZ, RZ, R17, P0 ;  /* 0x000000ffff0d7224 */ /* 0x000fc800000e0611 */
[----:B---3--:R-:W-:-:S04]  /*84e0*/  IMAD.WIDE.U32 R4, R13, R10, RZ ;  /* 0x0000000a0d047225 */ /* 0x008fc800078e00ff */
[----:B----4-:R-:W-:-:S04]  /*84f0*/  IMAD.WIDE.U32 R6, P0, R3, R11, R4 ;  /* 0x0000000b03067225 */ /* 0x010fc80007800004 */
[----:B------:R-:W-:-:S04]  /*8500*/  IMAD.WIDE.U32 R4, R3, R10, RZ ;  /* 0x0000000a03047225 */ /* 0x000fc800078e00ff */
[----:B------:R-:W-:Y:S01]  /*8510*/  IMAD.X R9, RZ, RZ, RZ, P0 ;  /* 0x000000ffff097224 */ /* 0x000fe200000e06ff */
[----:B------:R-:W-:Y:S01]  /*8520*/  IADD3 RZ, P0, R5, R6, RZ ;  /* 0x0000000605ff7210 */ /* 0x000fe20007f1e0ff */
[----:B------:R-:W-:-:S04]  /*8530*/  IMAD.MOV.U32 R8, RZ, RZ, R7 ;  /* 0x000000ffff087224 */ /* 0x000fc800078e0007 */
[----:B------:R-:W-:-:S08]  /*8540*/  IMAD.WIDE.U32.X R8, R13, R11, R8, P0 ;  /* 0x0000000b0d087225 */ /* 0x000fd000000e0408 */
.L_x_292:
[----:B------:R-:W3:Y:S01]  /*8550*/  LDC.64 R28, c[0x0][0x640] ;  /* 0x00019000ff1c7b82 */ /* 0x000ee20000000a00 */
[-CC-:B--2---:R-:W-:Y:S01]  /*8560*/  SHF.R.U64 R22, R8, R0.reuse, R9.reuse ;  /* 0x0000000008167219 */ /* 0x184fe20000001209 */
[----:B-1----:R-:W-:Y:S01]  /*8570*/  IMAD.MOV R20, RZ, RZ, -R20 ;  /* 0x000000ffff147224 */ /* 0x002fe200078e0a14 */
[----:B------:R-:W-:Y:S01]  /*8580*/  SHF.R.U32.HI R0, RZ, R0, R9 ;  /* 0x00000000ff007219 */ /* 0x000fe20000011609 */
[----:B------:R-:W-:Y:S01]  /*8590*/  ULDC UR4, c[0x0][0x154] ;  /* 0x0000550000047ab9 */ /* 0x000fe20000000800 */
[----:B0-----:R-:W-:Y:S01]  /*85a0*/  IADD3 R3, P0, RZ, -R22, RZ ;  /* 0x80000016ff037210 */ /* 0x001fe20007f1e0ff */
[----:B------:R-:W-:Y:S02]  /*85b0*/  IMAD R21, R21, R20, R12 ;  /* 0x0000001415157224 */ /* 0x000fe400078e020c */
[----:B----4-:R-:W0:Y:S01]  /*85c0*/  LDC R6, c[0x0][0x618] ;  /* 0x00018600ff067b82 */ /* 0x010e220000000800 */
[----:B------:R-:W-:Y:S02]  /*85d0*/  IMAD.MOV.U32 R7, RZ, RZ, 0x1 ;  /* 0x00000001ff077424 */ /* 0x000fe400078e00ff */
[----:B---3--:R-:W-:-:S04]  /*85e0*/  IMAD.X R5, RZ, RZ, ~R0, P0 ;  /* 0x000000ffff057224 */ /* 0x008fc800000e0e00 */
[-C--:B------:R-:W-:Y:S01]  /*85f0*/  IMAD R0, R5, R14.reuse, RZ ;  /* 0x0000000e05007224 */ /* 0x080fe200078e02ff */
[----:B------:R-:W1:Y:S01]  /*8600*/  LDC R8, c[0x0][0x608] ;  /* 0x00018200ff087b82 */ /* 0x000e620000000800 */
[----:B------:R-:W-:-:S04]  /*8610*/  IMAD.WIDE.U32 R4, R3, R14, R16 ;  /* 0x0000000e03047225 */ /* 0x000fc800078e0010 */
[----:B------:R-:W-:Y:S01]  /*8620*/  IMAD R3, R3, R15, R0 ;  /* 0x0000000f03037224 */ /* 0x000fe200078e0200 */
[----:B------:R-:W-:Y:S02]  /*8630*/  I2FP.F32.U32 R0, R24 ;  /* 0x0000001800007245 */ /* 0x000fe40000201000 */
[----:B------:R-:W2:Y:S01]  /*8640*/  LDC R26, c[0x0][0x658] ;  /* 0x00019600ff1a7b82 */ /* 0x000ea20000000800 */
[----:B------:R-:W-:Y:S01]  /*8650*/  IMAD.IADD R3, R5, 0x1, R3 ;  /* 0x0000000105037824 */ /* 0x000fe200078e0203 */
[----:B------:R-:W-:Y:S01]  /*8660*/  ISETP.NE.U32.AND P0, PT, R28, RZ, PT ;  /* 0x000000ff1c00720c */ /* 0x000fe20003f05070 */
[----:B------:R-:W-:Y:S01]  /*8670*/  FMUL R0, R0, UR4 ;  /* 0x0000000400007c20 */ /* 0x000fe20008400000 */
[----:B------:R-:W-:Y:S02]  /*8680*/  IMAD.MOV.U32 R5, RZ, RZ, -0x1 ;  /* 0xffffffffff057424 */ /* 0x000fe400078e00ff */
[----:B------:R-:W-:Y:S01]  /*8690*/  ISETP.NE.AND.EX P0, PT, R29, RZ, PT, P0 ;  /* 0x000000ff1d00720c */ /* 0x000fe20003f05300 */
[----:B------:R3:W4:Y:S01]  /*86a0*/  F2I.U32.TRUNC.NTZ R13, R0 ;  /* 0x00000000000d7305 */ /* 0x000722000020f000 */
[----:B------:R-:W3:Y:S01]  /*86b0*/  LDC R15, c[0x0][0x148] ;  /* 0x00005200ff0f7b82 */ /* 0x000ee20000000800 */
[----:B0-----:R-:W-:-:S02]  /*86c0*/  SHF.R.U64 R12, R4, R6, R3 ;  /* 0x00000006040c7219 */ /* 0x001fc40000001203 */
[----:B------:R-:W-:-:S05]  /*86d0*/  SHF.R.U32.HI R3, RZ, R6, R3 ;  /* 0x00000006ff037219 */ /* 0x000fca0000011603 */
[----:B------:R-:W0:Y:S01]  /*86e0*/  LDC R20, c[0x0][0x600] ;  /* 0x00018000ff147b82 */ /* 0x000e220000000800 */
[-CC-:B-1----:R-:W-:Y:S02]  /*86f0*/  SHF.R.U64 R10, R12, R8.reuse, R3.reuse ;  /* 0x000000080c0a7219 */ /* 0x182fe40000001203 */
[----:B------:R-:W-:-:S05]  /*8700*/  SHF.R.U32.HI R3, RZ, R8, R3 ;  /* 0x00000008ff037219 */ /* 0x000fca0000011603 */
[----:B------:R-:W1:Y:S01]  /*8710*/  LDC R27, c[0x0][0x648] ;  /* 0x00019200ff1b7b82 */ /* 0x000e620000000800 */
[-C--:B--2---:R-:W-:Y:S02]  /*8720*/  SHF.L.U32 R4, R5, R26.reuse, RZ ;  /* 0x0000001a05047219 */ /* 0x084fe400000006ff */
[--C-:B------:R-:W-:Y:S02]  /*8730*/  SHF.R.U64 R14, R10, R26, R3.reuse ;  /* 0x0000001a0a0e7219 */ /* 0x100fe40000001203 */
[----:B------:R-:W-:Y:S02]  /*8740*/  LOP3.LUT R25, RZ, R4, RZ, 0x33, !PT ;  /* 0x00000004ff197212 */ /* 0x000fe400078e33ff */
[-C--:B------:R-:W-:Y:S01]  /*8750*/  SHF.R.U32.HI R5, RZ, R26.reuse, R3 ;  /* 0x0000001aff057219 */ /* 0x080fe20000011603 */
[----:B------:R-:W2:Y:S01]  /*8760*/  LDC R30, c[0x0][0x638] ;  /* 0x00018e00ff1e7b82 */ /* 0x000ea20000000800 */
[----:B------:R-:W-:Y:S01]  /*8770*/  SHF.L.U32 R154, R7, R26, RZ ;  /* 0x0000001a079a7219 */ /* 0x000fe200000006ff */
[----:B------:R-:W-:-:S06]  /*8780*/  IMAD.MOV.U32 R4, RZ, RZ, R14 ;  /* 0x000000ffff047224 */ /* 0x000fcc00078e000e */
[----:B------:R-:W0:Y:S01]  /*8790*/  LDC R31, c[0x0][0x610] ;  /* 0x00018400ff1f7b82 */ /* 0x000e220000000800 */
[----:B----4-:R-:W-:Y:S05]  /*87a0*/  @!P0 BRA `(.L_x_293) ;  /* 0x0000000000288947 */ /* 0x010fea0003800000 */
        /* <DEDUP_REMOVED lines=10> */
.L_x_293:
[----:B------:R-:W-:Y:S01]  /*8850*/  ISETP.NE.AND P0, PT, R2, 0x1, PT ;  /* 0x000000010200780c */ /* 0x000fe20003f05270 */
[----:B0-----:R-:W-:Y:S01]  /*8860*/  VIADD R7, R20, 0xffffffff ;  /* 0xffffffff14077836 */ /* 0x001fe20000000000 */
[----:B-1-3--:R-:W-:Y:S01]  /*8870*/  SHF.R.U64 R0, R4, R27, R5 ;  /* 0x0000001b04007219 */ /* 0x00afe20000001205 */
[----:B------:R-:W-:Y:S01]  /*8880*/  IMAD.MOV R13, RZ, RZ, -R13 ;  /* 0x000000ffff0d7224 */ /* 0x000fe200078e0a0d */
[----:B------:R-:W-:Y:S01]  /*8890*/  LOP3.LUT R5, R10, R25, RZ, 0xc0, !PT ;  /* 0x000000190a057212 */ /* 0x000fe200078ec0ff */
[----:B------:R-:W-:Y:S02]  /*88a0*/  IMAD.MOV.U32 R4, RZ, RZ, 0x1 ;  /* 0x00000001ff047424 */ /* 0x000fe400078e00ff */
[----:B------:R-:W-:Y:S02]  /*88b0*/  IMAD.MOV R3, RZ, RZ, -R0 ;  /* 0x000000ffff037224 */ /* 0x000fe400078e0a00 */
[----:B------:R-:W-:Y:S01]  /*88c0*/  IMAD R154, R154, R0, R5 ;  /* 0x000000009a9a7224 */ /* 0x000fe200078e0205 */
[----:B------:R-:W-:Y:S01]  /*88d0*/  LOP3.LUT R5, R12, R7, RZ, 0xc0, !PT ;  /* 0x000000070c057212 */ /* 0x000fe200078ec0ff */
[----:B--2---:R-:W-:-:S02]  /*88e0*/  IMAD R0, R3, R30, R14 ;  /* 0x0000001e03007224 */ /* 0x004fc400078e020e */
[----:B------:R-:W-:Y:S02]  /*88f0*/  @P0 IMAD R21, R15, R13, R24 ;  /* 0x0000000d0f150224 */ /* 0x000fe400078e0218 */
[----:B------:R-:W-:Y:S01]  /*8900*/  IMAD R3, R0, R20, R5 ;  /* 0x0000001400037224 */ /* 0x000fe200078e0205 */
[----:B------:R-:W-:Y:S01]  /*8910*/  PRMT R0, R4, 0x7610, R0 ;  /* 0x0000761004007816 */ /* 0x000fe20000000000 */
[----:B------:R-:W-:-:S05]  /*8920*/  IMAD R154, R154, R31, R21 ;  /* 0x0000001f9a9a7224 */ /* 0x000fca00078e0215 */
[----:B------:R-:W-:Y:S02]  /*8930*/  SEL R153, R3, R154, !P0 ;  /* 0x0000009a03997207 */ /* 0x000fe40004000000 */
[----:B------:R-:W-:-:S07]  /*8940*/  SEL R154, R154, R3, !P0 ;  /* 0x000000039a9a7207 */ /* 0x000fce0004000000 */
.L_x_291:
[----:B------:R-:W-:-:S13]  /*8950*/  LOP3.LUT P0, RZ, R0, 0xff, RZ, 0xc0, !PT ;  /* 0x000000ff00ff7812 */ /* 0x000fda000780c0ff */
[----:B------:R-:W-:Y:S05]  /*8960*/  @P0 BRA `(.L_x_294) ;  /* 0xffffff8800200947 */ /* 0x000fea000383ffff */
[----:B------:R-:W-:Y:S05]  /*8970*/  EXIT ;  /* 0x000000000000794d */ /* 0x000fea0003800000 */
.L_x_7:
[----:B0-----:R-:W-:Y:S01]  /*8980*/  ULDC.64 UR4, c[0x0][0x650] ;  /* 0x0001940000047ab9 */ /* 0x001fe20000000a00 */
        /* <DEDUP_REMOVED lines=25> */
.L_x_296:
[----:B------:R-:W0:Y:S01]  /*8b20*/  LDC.64 R28, c[0x0][0x640] ;  /* 0x00019000ff1c7b82 */ /* 0x000e220000000a00 */
[-CC-:B------:R-:W-:Y:S01]  /*8b30*/  SHF.R.U64 R22, R12, R6.reuse, R13.reuse ;  /* 0x000000060c167219 */ /* 0x180fe2000000120d */
[----:B------:R-:W-:Y:S01]  /*8b40*/  IMAD.MOV.U32 R30, RZ, RZ, 0x1 ;  /* 0x00000001ff1e7424 */ /* 0x000fe200078e00ff */
[----:B------:R-:W-:Y:S02]  /*8b50*/  SHF.R.U32.HI R6, RZ, R6, R13 ;  /* 0x00000006ff067219 */ /* 0x000fe4000001160d */
        /* <DEDUP_REMOVED lines=8> */
[----:B------:R-:W-:Y:S01]  /*8be0*/  IMAD.IADD R9, R9, 0x1, R11 ;  /* 0x0000000109097824 */ /* 0x000fe200078e020b */
[----:B0-----:R-:W-:-:S04]  /*8bf0*/  ISETP.NE.U32.AND P0, PT, R28, RZ, PT ;  /* 0x000000ff1c00720c */ /* 0x001fc80003f05070 */
[----:B------:R-:W-:Y:S02]  /*8c00*/  ISETP.NE.AND.EX P0, PT, R29, RZ, PT, P0 ;  /* 0x000000ff1d00720c */ /* 0x000fe40003f05300 */
[----:B------:R-:W0:Y:S01]  /*8c10*/  LDC R20, c[0x0][0x600] ;  /* 0x00018000ff147b82 */ /* 0x000e220000000800 */
[-CC-:B-1----:R-:W-:Y:S01]  /*8c20*/  SHF.R.U64 R14, R8, R10.reuse, R9.reuse ;  /* 0x0000000a080e7219 */ /* 0x182fe20000001209 */
[----:B------:R-:W-:Y:S01]  /*8c30*/  IMAD.MOV.U32 R8, RZ, RZ, -0x1 ;  /* 0xffffffffff087424 */ /* 0x000fe200078e00ff */
[----:B------:R-:W-:-:S05]  /*8c40*/  SHF.R.U32.HI R9, RZ, R10, R9 ;  /* 0x0000000aff097219 */ /* 0x000fca0000011609 */
[----:B------:R-:W1:Y:S01]  /*8c50*/  LDC R24, c[0x0][0x648] ;  /* 0x00019200ff187b82 */ /* 0x000e620000000800 */
[-CC-:B--2---:R-:W-:Y:S02]  /*8c60*/  SHF.R.U64 R23, R14, R12.reuse, R9.reuse ;  /* 0x0000000c0e177219 */ /* 0x184fe40000001209 */
[----:B------:R-:W-:-:S05]  /*8c70*/  SHF.R.U32.HI R6, RZ, R12, R9 ;  /* 0x0000000cff067219 */ /* 0x000fca0000011609 */
[----:B------:R-:W2:Y:S01]  /*8c80*/  LDC R26, c[0x0][0x638] ;  /* 0x00018e00ff1a7b82 */ /* 0x000ea20000000800 */
[-C--:B---3--:R-:W-:Y:S02]  /*8c90*/  SHF.L.U32 R8, R8, R27.reuse, RZ ;  /* 0x0000001b08087219 */ /* 0x088fe400000006ff */
[-CC-:B------:R-:W-:Y:S02]  /*8ca0*/  SHF.R.U64 R25, R23, R27.reuse, R6.reuse ;  /* 0x0000001b17197219 */ /* 0x180fe40000001206 */
[----:B------:R-:W-:Y:S02]  /*8cb0*/  LOP3.LUT R32, RZ, R8, RZ, 0x33, !PT ;  /* 0x00000008ff207212 */ /* 0x000fe400078e33ff */
[----:B------:R-:W-:Y:S01]  /*8cc0*/  SHF.R.U32.HI R9, RZ, R27, R6 ;  /* 0x0000001bff097219 */ /* 0x000fe20000011606 */
[----:B------:R-:W3:Y:S01]  /*8cd0*/  LDC R31, c[0x0][0x610] ;  /* 0x00018400ff1f7b82 */ /* 0x000ee20000000800 */
[----:B------:R-:W-:Y:S01]  /*8ce0*/  IMAD.MOV.U32 R8, RZ, RZ, R25 ;  /* 0x000000ffff087224 */ /* 0x000fe200078e0019 */
[----:B------:R-:W-:Y:S06]  /*8cf0*/  @!P0 BRA `(.L_x_297) ;  /* 0x0000000000288947 */ /* 0x000fec0003800000 */
        /* <DEDUP_REMOVED lines=10> */
.L_x_297:
[----:B------:R-:W-:Y:S01]  /*8da0*/  ISETP.NE.AND P0, PT, R2, 0x1, PT ;  /* 0x000000010200780c */ /* 0x000fe20003f05270 */
[----:B------:R-:W-:Y:S01]  /*8db0*/  IMAD.MOV.U32 R13, RZ, RZ, R22 ;  /* 0x000000ffff0d7224 */ /* 0x000fe200078e0016 */
[----:B-1----:R-:W-:Y:S01]  /*8dc0*/  SHF.R.U64 R6, R8, R24, R9 ;  /* 0x0000001808067219 */ /* 0x002fe20000001209 */
[----:B0-----:R-:W-:Y:S01]  /*8dd0*/  VIADD R9, R20, 0xffffffff ;  /* 0xffffffff14097836 */ /* 0x001fe20000000000 */
[----:B------:R-:W-:Y:S02]  /*8de0*/  SHF.L.U32 R30, R30, R27, RZ ;  /* 0x0000001b1e1e7219 */ /* 0x000fe400000006ff */
[----:B------:R-:W-:Y:S01]  /*8df0*/  LOP3.LUT R5, R23, R32, RZ, 0xc0, !PT ;  /* 0x0000002017057212 */ /* 0x000fe200078ec0ff */
[----:B------:R-:W-:-:S04]  /*8e00*/  IMAD.MOV R8, RZ, RZ, -R6 ;  /* 0x000000ffff087224 */ /* 0x000fc800078e0a06 */
[----:B------:R-:W-:Y:S01]  /*8e10*/  IMAD R6, R30, R6, R5 ;  /* 0x000000061e067224 */ /* 0x000fe200078e0205 */
[----:B------:R-:W-:Y:S01]  /*8e20*/  LOP3.LUT R5, R14, R9, RZ, 0xc0, !PT ;  /* 0x000000090e057212 */ /* 0x000fe200078ec0ff */
[----:B------:R-:W-:Y:S02]  /*8e30*/  @P0 IMAD R3, R7, R21, R4 ;  /* 0x0000001507030224 */ /* 0x000fe400078e0204 */
[----:B--2---:R-:W-:Y:S02]  /*8e40*/  IMAD R4, R8, R26, R25 ;  /* 0x0000001a08047224 */ /* 0x004fe400078e0219 */
[----:B---3--:R-:W-:Y:S02]  /*8e50*/  IMAD R3, R6, R31, R3 ;  /* 0x0000001f06037224 */ /* 0x008fe400078e0203 */
[----:B------:R-:W-:Y:S02]  /*8e60*/  IMAD R4, R4, R20, R5 ;  /* 0x0000001404047224 */ /* 0x000fe400078e0205 */
[----:B------:R-:W-:-:S03]  /*8e70*/  IMAD.MOV.U32 R6, RZ, RZ, 0x1 ;  /* 0x00000001ff067424 */ /* 0x000fc600078e00ff */
[----:B------:R-:W-:Y:S02]  /*8e80*/  SEL R20, R4, R3, !P0 ;  /* 0x0000000304147207 */ /* 0x000fe40004000000 */
[----:B------:R-:W-:-:S07]  /*8e90*/  SEL R12, R3, R4, !P0 ;  /* 0x00000004030c7207 */ /* 0x000fce0004000000 */
.L_x_295:
[----:B------:R-:W-:-:S08]  /*8ea0*/  NOP ;  /* 0x0000000000007918 */ /* 0x000fd00000000000 */
[----:B------:R-:W0:-:S00]  /*8eb0*/  USETMAXREG.DEALLOC.CTAPOOL 0x28 ;  /* 0x00000028000079c8 */ /* 0x000e0000080e0500 */
[----:B0-----:R-:W-:-:S13]  /*8ec0*/  ISETP.NE.AND P0, PT, R0, RZ, PT ;  /* 0x000000ff0000720c */ /* 0x001fda0003f05270 */
[----:B------:R-:W-:Y:S05]  /*8ed0*/  @P0 EXIT ;  /* 0x000000000000094d */ /* 0x000fea0003800000 */
[----:B------:R-:W-:Y:S01]  /*8ee0*/  LOP3.LUT P0, RZ, R6, 0xff, RZ, 0xc0, !PT ;  /* 0x000000ff06ff7812 */ /* 0x000fe2000780c0ff */
[----:B------:R-:W-:Y:S02]  /*8ef0*/  IMAD.MOV.U32 R10, RZ, RZ, 0x1 ;  /* 0x00000001ff0a7424 */ /* 0x000fe400078e00ff */
[----:B------:R-:W-:-:S10]  /*8f00*/  IMAD.MOV.U32 R9, RZ, RZ, RZ ;  /* 0x000000ffff097224 */ /* 0x000fd400078e00ff */
[----:B------:R-:W-:Y:S05]  /*8f10*/  @!P0 BRA `(.L_x_298) ;  /* 0x0000000c00808947 */ /* 0x000fea0003800000 */
[----:B------:R-:W0:Y:S01]  /*8f20*/  LDC R0, c[0x0][0x28c] ;  /* 0x0000a300ff007b82 */ /* 0x000e220000000800 */
[----:B------:R-:W-:Y:S01]  /*8f30*/  ULDC UR5, c[0x0][0x658] ;  /* 0x0001960000057ab9 */ /* 0x000fe20000000800 */
[----:B------:R-:W-:Y:S01]  /*8f40*/  UMOV UR11, 0xffffffff ;  /* 0xffffffff000b7882 */ /* 0x000fe20000000000 */
[----:B------:R-:W-:Y:S01]  /*8f50*/  UMOV UR15, 0x1 ;  /* 0x00000001000f7882 */ /* 0x000fe20000000000 */
[----:B------:R-:W-:Y:S01]  /*8f60*/  USHF.L.U32 UR11, UR11, UR5, URZ ;  /* 0x000000050b0b7299 */ /* 0x000fe2000800063f */
[----:B------:R-:W-:Y:S01]  /*8f70*/  BSSY B0, `(.L_x_298) ;  /* 0x00000da000007945 */ /* 0x000fe20003800000 */
[----:B------:R-:W-:Y:S01]  /*8f80*/  ULDC UR9, c[0x0][0xc] ;  /* 0x0000030000097ab9 */ /* 0x000fe20000000800 */
[----:B------:R-:W-:Y:S01]  /*8f90*/  ULDC UR12, c[0x0][0x10] ;  /* 0x00000400000c7ab9 */ /* 0x000fe20000000800 */
[----:B------:R-:W1:Y:S01]  /*8fa0*/  S2UR UR8, SR_CgaCtaId ;  /* 0x00000000000879c3 */ /* 0x000e620000008800 */
[----:B------:R-:W-:Y:S01]  /*8fb0*/  USHF.L.U32 UR5, UR15, UR5, URZ ;  /* 0x000000050f057299 */ /* 0x000fe2000800063f */
[----:B------:R-:W-:Y:S01]  /*8fc0*/  LOP3.LUT R11, R19, 0x2, RZ, 0xfc, !PT ;  /* 0x00000002130b7812 */ /* 0x000fe200078efcff */
[----:B------:R-:W-:Y:S01]  /*8fd0*/  IMAD.MOV.U32 R10, RZ, RZ, 0x1 ;  /* 0x00000001ff0a7424 */ /* 0x000fe200078e00ff */
[----:B------:R-:W-:Y:S01]  /*8fe0*/  ULDC UR4, c[0x0][0x600] ;  /* 0x0001800000047ab9 */ /* 0x000fe20000000800 */
[----:B------:R-:W-:Y:S01]  /*8ff0*/  IMAD.MOV.U32 R9, RZ, RZ, RZ ;  /* 0x000000ffff097224 */ /* 0x000fe200078e00ff */
[----:B------:R-:W-:Y:S01]  /*9000*/  UMOV UR20, 0x5 ;  /* 0x0000000500147882 */ /* 0x000fe20000000000 */
[----:B------:R-:W-:Y:S01]  /*9010*/  UIADD3 UR4, UR4, -0x1, URZ ;  /* 0xffffffff04047890 */ /* 0x000fe2000fffe03f */
[----:B------:R-:W-:Y:S01]  /*9020*/  ULDC.64 UR28, c[0x0][0x198] ;  /* 0x00006600001c7ab9 */ /* 0x000fe20000000a00 */
[----:B0-----:R-:W-:-:S05]  /*9030*/  VIADD R0, R0, 0x7f ;  /* 0x0000007f00007836 */ /* 0x001fca0000000000 */
[----:B------:R-:W-:Y:S01]  /*9040*/  SHF.R.S32.HI R3, RZ, 0x1f, R0 ;  /* 0x0000001fff037819 */ /* 0x000fe20000011400 */
[----:B-1----:R-:W-:-:S03]  /*9050*/  ULOP3.LUT UR10, UR8, 0x1, URZ, 0xc0, !UPT ;  /* 0x00000001080a7892 */ /* 0x002fc6000f8ec03f */
[----:B------:R-:W-:Y:S01]  /*9060*/  LEA.HI R3, R3, R0, RZ, 0x7 ;  /* 0x0000000003037211 */ /* 0x000fe200078f38ff */
[----:B------:R-:W-:Y:S01]  /*9070*/  USHF.L.U32 UR7, UR8, 0xe, URZ ;  /* 0x0000000e08077899 */ /* 0x000fe2000800063f */
[----:B------:R-:W-:Y:S01]  /*9080*/  IMAD.MOV.U32 R0, RZ, RZ, 0x1 ;  /* 0x00000001ff007424 */ /* 0x000fe200078e00ff */
[----:B------:R-:W-:Y:S01]  /*9090*/  USHF.R.U32.HI UR27, URZ, 0x1, UR8 ;  /* 0x000000013f1b7899 */ /* 0x000fe20008011608 */
[--C-:B------:R-:W-:Y:S01]  /*90a0*/  SHF.R.S32.HI R8, RZ, 0x7, R3.reuse ;  /* 0x00000007ff087819 */ /* 0x100fe20000011403 */
[----:B------:R-:W-:Y:S02]  /*90b0*/  USHF.L.U32 UR6, UR8, 0x7, URZ ;  /* 0x0000000708067899 */ /* 0x000fe4000800063f */
[----:B------:R-:W-:Y:S01]  /*90c0*/  ULOP3.LUT UR8, UR8, 0xfffffffe, URZ, 0xc0, !UPT ;  /* 0xfffffffe08087892 */ /* 0x000fe2000f8ec03f */
[----:B------:R-:W-:Y:S01]  /*90d0*/  PRMT R3, R0, 0x7610, R3 ;  /* 0x0000761000037816 */ /* 0x000fe20000000003 */
[----:B------:R-:W-:Y:S01]  /*90e0*/  UISETP.GT.U32.AND UP0, UPT, UR10, 0xffff, UPT ;  /* 0x0000ffff0a00788c */ /* 0x000fe2000bf04070 */
[----:B------:R-:W-:Y:S01]  /*90f0*/  VIADD R0, R8, 0x1 ;  /* 0x0000000108007836 */ /* 0x000fe20000000000 */
[----:B------:R-:W-:-:S02]  /*9100*/  ULOP3.LUT UR13, UR7, 0x4000, URZ, 0xc0, !UPT ;  /* 0x00004000070d7892 */ /* 0x000fc4000f8ec03f */
[----:B------:R-:W-:Y:S02]  /*9110*/  ULOP3.LUT UR7, URZ, UR11, URZ, 0x33, !UPT ;  /* 0x0000000b3f077292 */ /* 0x000fe4000f8e333f */
[----:B------:R-:W-:Y:S02]  /*9120*/  USHF.L.U32 UR14, UR15, UR8, URZ ;  /* 0x000000080f0e7299 */ /* 0x000fe4000800063f */
[----:B------:R-:W-:Y:S02]  /*9130*/  ULOP3.LUT UR11, UR8, 0x1, URZ, 0xfc, !UPT ;  /* 0x00000001080b7892 */ /* 0x000fe4000f8efc3f */
[----:B------:R-:W-:Y:S02]  /*9140*/  UIMAD.WIDE.U32 UR8, UR9, UR12, URZ ;  /* 0x0000000c090872a5 */ /* 0x000fe4000f8e003f */
[----:B------:R-:W-:Y:S01]  /*9150*/  USEL UR10, UR10, 0xffff, !UP0 ;  /* 0x0000ffff0a0a7887 */ /* 0x000fe2000c000000 */
[----:B------:R-:W-:Y:S01]  /*9160*/  ULDC UR12, c[0x0][0x14] ;  /* 0x00000500000c7ab9 */ /* 0x000fe20000000800 */
[----:B------:R-:W-:-:S02]  /*9170*/  USHF.L.U32 UR11, UR15, UR11, URZ ;  /* 0x0000000b0f0b7299 */ /* 0x000fc4000800063f */
[----:B------:R-:W-:Y:S02]  /*9180*/  UIMAD.WIDE.U32 UR24, UR8, UR12, URZ ;  /* 0x0000000c081872a5 */ /* 0x000fe4000f8e003f */
[----:B------:R-:W-:Y:S02]  /*9190*/  UIMAD UR15, UR9, UR12, URZ ;  /* 0x0000000c090f72a4 */ /* 0x000fe4000f8e023f */
[----:B------:R-:W-:Y:S02]  /*91a0*/  ULOP3.LUT UR10, UR10, 0xffff, URZ, 0xc0, !UPT ;  /* 0x0000ffff0a0a7892 */ /* 0x000fe4000f8ec03f */
[----:B------:R-:W-:Y:S02]  /*91b0*/  ULEA UR30, UR27, 0x100, 0xd ;  /* 0x000001001b1e7891 */ /* 0x000fe4000f8e683f */
[----:B------:R-:W-:Y:S02]  /*91c0*/  ULOP3.LUT UR6, UR6, 0x80, URZ, 0xc0, !UPT ;  /* 0x0000008006067892 */ /* 0x000fe4000f8ec03f */
[----:B------:R-:W-:-:S02]  /*91d0*/  ULOP3.LUT UR13, UR13, 0x10100, URZ, 0xfc, !UPT ;  /* 0x000101000d0d7892 */ /* 0x000fc4000f8efc3f */
[----:B------:R-:W-:Y:S02]  /*91e0*/  ULOP3.LUT UR14, UR14, UR11, URZ, 0xfc, !UPT ;  /* 0x0000000b0e0e7292 */ /* 0x000fe4000f8efc3f */
[----:B------:R-:W-:Y:S02]  /*91f0*/  UIADD3 UR15, UR25, UR15, URZ ;  /* 0x0000000f190f7290 */ /* 0x000fe4000fffe03f */
[----:B------:R-:W-:-:S12]  /*9200*/  USHF.L.U32 UR20, UR20, UR10, URZ ;  /* 0x0000000a14147299 */ /* 0x000fd8000800063f */
.L_x_309:
[----:B------:R-:W-:-:S03]  /*9210*/  UMOV UR8, 0xffffffff ;  /* 0xffffffff00087882 */ /* 0x000fc60000000000 */
[----:B------:R-:W-:Y:S05]  /*9220*/  BRA.DIV UR8, `(.L_x_299) ;  /* 0x0000000e08a47947 */ /* 0x000fea000b800000 */
[----:B------:R-:W-:-:S13]  /*9230*/  ELECT P6, URZ, PT ;  /* 0x00000000003f782f */ /* 0x000fda00038c0000 */
.L_x_320:
[----:B------:R-:W0:Y:S01]  /*9240*/  LDC R4, c[0x0][0x28c] ;  /* 0x0000a300ff047b82 */ /* 0x000e220000000800 */
[----:B------:R-:W-:Y:S01]  /*9250*/  BSSY B1, `(.L_x_300) ;  /* 0x0000039000017945 */ /* 0x000fe20003800000 */
[----:B0-----:R-:W-:-:S13]  /*9260*/  ISETP.LT.OR P6, PT, R4, 0x1, !P6 ;  /* 0x000000010400780c */ /* 0x001fda00077c1670 */
[----:B------:R-:W-:Y:S05]  /*9270*/  @P6 BRA `(.L_x_301) ;  /* 0x0000000000d86947 */ /* 0x000fea0003800000 */
[----:B------:R-:W-:Y:S01]  /*9280*/  LEA R12, R12, UR27, 0x1 ;  /* 0x0000001b0c0c7c11 */ /* 0x000fe2000f8e08ff */
[----:B------:R-:W-:Y:S01]  /*9290*/  IMAD.MOV.U32 R21, RZ, RZ, RZ ;  /* 0x000000ffff157224 */ /* 0x000fe200078e00ff */
[----:B------:R-:W-:Y:S01]  /*92a0*/  LEA R20, R20, UR6, 0x8 ;  /* 0x0000000614147c11 */ /* 0x000fe2000f8e40ff */
[----:B------:R-:W-:Y:S02]  /*92b0*/  IMAD.MOV.U32 R4, RZ, RZ, R0 ;  /* 0x000000ffff047224 */ /* 0x000fe400078e0000 */
[----:B------:R-:W-:Y:S02]  /*92c0*/  IMAD.MOV.U32 R5, RZ, RZ, R10 ;  /* 0x000000ffff057224 */ /* 0x000fe400078e000a */
[----:B------:R-:W-:Y:S02]  /*92d0*/  IMAD.MOV.U32 R6, RZ, RZ, R9 ;  /* 0x000000ffff067224 */ /* 0x000fe400078e0009 */
[----:B------:R-:W-:-:S07]  /*92e0*/  IMAD.SHL.U32 R14, R12, 0x40, RZ ;  /* 0x000000400c0e7824 */ /* 0x000fce00078e00ff */
.L_x_304:
[----:B------:R-:W0:Y:S01]  /*92f0*/  S2R R12, SR_CgaCtaId ;  /* 0x00000000000c7919 */ /* 0x000e220000008800 */
[----:B------:R-:W-:Y:S02]  /*9300*/  MOV R7, 0x400 ;  /* 0x0000040000077802 */ /* 0x000fe40000000f00 */
[----:B------:R-:W-:Y:S02]  /*9310*/  LOP3.LUT P1, RZ, R18, 0x7f, RZ, 0xc0, !PT ;  /* 0x0000007f12ff7812 */ /* 0x000fe4000782c0ff */
[----:B0-----:R-:W-:Y:S02]  /*9320*/  LEA R15, R12, R7, 0x18 ;  /* 0x000000070c0f7211 */ /* 0x001fe400078ec0ff */
[----:B------:R-:W-:-:S09]  /*9330*/  SHF.L.U32 R7, R5, 0x1f, RZ ;  /* 0x0000001f05077819 */ /* 0x000fd200000006ff */
[----:B------:R-:W0:Y:S01]  /*9340*/  @!P1 LDC R12, c[0x0][0x500] ;  /* 0x00014000ff0c9b82 */ /* 0x000e220000000800 */
[----:B------:R-:W-:-:S04]  /*9350*/  IMAD R22, R6, 0x8, R15 ;  /* 0x0000000806167824 */ /* 0x000fc800078e020f */
[----:B------:R-:W1:Y:S02]  /*9360*/  SYNCS.PHASECHK.TRANS64.TRYWAIT P0, [R22+URZ+0x20], R7 ;  /* 0x00002007160075a7 */ /* 0x000e64000800017f */
[----:B-1----:R-:W-:Y:S05]  /*9370*/  @!P0 BRA `(.L_x_302) ;  /* 0x0000000c00708947 */ /* 0x002fea0003800000 */
.L_x_321:
[----:B-1----:R-:W-:Y:S01]  /*9380*/  PRMT R7, R11, 0x9910, RZ ;  /* 0x000099100b077816 */ /* 0x002fe200000000ff */
[----:B0-----:R0:W-:Y:S03]  /*9390*/  @!P1 SYNCS.ARRIVE.TRANS64 RZ, [R22+URZ], R12 ;  /* 0x0000000c16ff99a7 */ /* 0x0011e6000800003f */
[----:B------:R-:W-:-:S13]  /*93a0*/  ISETP.NE.AND P0, PT, R7, 0x2, PT ;  /* 0x000000020700780c */ /* 0x000fda0003f05270 */
[----:B0-----:R-:W-:Y:S05]  /*93b0*/  @P0 BRA `(.L_x_303) ;  /* 0x0000000000040947 */ /* 0x001fea0003800000 */
[----:B------:R-:W-:Y:S01]  /*93c0*/  BPT.TRAP 0x1 ;  /* 0x000000040000795c */ /* 0x000fe20000300000 */
.L_x_303:
[----:B------:R-:W-:Y:S01]  /*93d0*/  R2UR UR11, R6 ;  /* 0x00000000060b72ca */ /* 0x000fe200000e0000 */
[----:B------:R-:W-:Y:S01]  /*93e0*/  VIADD R4, R4, 0xffffffff ;  /* 0xffffffff04047836 */ /* 0x000fe20000000000 */
[----:B------:R-:W-:Y:S01]  /*93f0*/  R2UR UR22, R15 ;  /* 0x000000000f1672ca */ /* 0x000fe200000e0000 */
[----:B------:R-:W-:Y:S01]  /*9400*/  UIADD3 UR16, UP0, UR28, 0xf0, URZ ;  /* 0x000000f01c107890 */ /* 0x000fe2000ff1e03f */
[----:B------:R-:W-:Y:S01]  /*9410*/  R2UR UR23, R14 ;  /* 0x000000000e1772ca */ /* 0x000fe200000e0000 */
[----:B------:R-:W-:Y:S01]  /*9420*/  UIADD3 UR32, UP1, UR28, 0x1f0, URZ ;  /* 0x000001f01c207890 */ /* 0x000fe2000ff3e03f */
[----:B------:R-:W-:Y:S01]  /*9430*/  R2UR UR9, R22 ;  /* 0x00000000160972ca */ /* 0x000fe200000e0000 */
[----:B------:R-:W-:Y:S01]  /*9440*/  UIADD3.X UR17, URZ, UR29, URZ, UP0, !UPT ;  /* 0x0000001d3f117290 */ /* 0x000fe200087fe43f */
[----:B------:R-:W-:Y:S01]  /*9450*/  R2UR UR10, R21 ;  /* 0x00000000150a72ca */ /* 0x000fe200000e0000 */
[----:B------:R-:W-:Y:S01]  /*9460*/  UPRMT UR21, URZ, 0x5410, UR20 ;  /* 0x000054103f157896 */ /* 0x000fe20008000014 */
[----:B------:R-:W-:Y:S01]  /*9470*/  R2UR UR12, R13 ;  /* 0x000000000d0c72ca */ /* 0x000fe200000e0000 */
[----:B------:R-:W-:Y:S01]  /*9480*/  VIADD R6, R6, 0x1 ;  /* 0x0000000106067836 */ /* 0x000fe20000000000 */
[----:B------:R-:W-:Y:S01]  /*9490*/  R2UR UR26, R20 ;  /* 0x00000000141a72ca */ /* 0x000fe200000e0000 */
[----:B------:R-:W-:Y:S01]  /*94a0*/  ULEA UR8, UR11, UR30, 0xe ;  /* 0x0000001e0b087291 */ /* 0x000fe2000f8e703f */
[----:B------:R-:W-:Y:S01]  /*94b0*/  ISETP.GT.AND P1, PT, R4, 0x1, PT ;  /* 0x000000010400780c */ /* 0x000fe20003f24270 */
[----:B------:R-:W-:Y:S01]  /*94c0*/  ULEA UR11, UR11, UR13, 0xf ;  /* 0x0000000d0b0b7291 */ /* 0x000fe2000f8e783f */
[C---:B------:R-:W-:Y:S01]  /*94d0*/  ISETP.NE.AND P0, PT, R6.reuse, 0x4, PT ;  /* 0x000000040600780c */ /* 0x040fe20003f05270 */
[----:B------:R-:W-:Y:S01]  /*94e0*/  UIADD3 UR8, UR22, UR8, URZ ;  /* 0x0000000816087290 */ /* 0x000fe2000fffe03f */
[----:B------:R-:W-:Y:S01]  /*94f0*/  VIADD R21, R21, 0x80 ;  /* 0x0000008015157836 */ /* 0x000fe20000000000 */
[----:B------:R-:W-:Y:S01]  /*9500*/  UIADD3 UR22, UR22, UR11, URZ ;  /* 0x0000000b16167290 */ /* 0x000fe2000fffe03f */
[----:B------:R-:W-:Y:S01]  /*9510*/  SEL R12, RZ, 0x1, P0 ;  /* 0x00000001ff0c7807 */ /* 0x000fe20000000000 */
[----:B------:R-:W-:Y:S01]  /*9520*/  UPRMT UR31, URZ, 0x5410, UR14 ;  /* 0x000054103f1f7896 */ /* 0x000fe2000800000e */
[----:B------:R-:W-:Y:S01]  /*9530*/  SEL R6, R6, RZ, P0 ;  /* 0x000000ff06067207 */ /* 0x000fe20000000000 */
[----:B------:R-:W-:Y:S01]  /*9540*/  UIADD3.X UR33, URZ, UR29, URZ, UP1, !UPT ;  /* 0x0000001d3f217290 */ /* 0x000fe20008ffe43f */
[----:B------:R-:W-:Y:S01]  /*9550*/  LOP3.LUT R5, R5, R12, RZ, 0x3c, !PT ;  /* 0x0000000c05057212 */ /* 0x000fe200078e3cff */
[----:B------:R-:W-:Y:S01]  /*9560*/  UMOV UR18, 0x0 ;  /* 0x0000000000127882 */ /* 0x000fe20000000000 */
[----:B------:R-:W-:Y:S01]  /*9570*/  UMOV UR19, 0x10000000 ;  /* 0x1000000000137882 */ /* 0x000fe20000000000 */
[----:B------:R-:W-:-:S02]  /*9580*/  UMOV UR11, UR23 ;  /* 0x00000017000b7c82 */ /* 0x000fc40008000000 */
[----:B------:R0:W-:Y:S02]  /*9590*/  UTMALDG.3D.MULTICAST [UR8], [UR16], UR21, desc[UR18] ;  /* 0x00001208100073b4 */ /* 0x0001e40008011815 */
[----:B0-----:R-:W-:Y:S01]  /*95a0*/  UMOV UR8, UR22 ;  /* 0x0000001600087c82 */ /* 0x001fe20008000000 */
[----:B------:R-:W-:Y:S02]  /*95b0*/  UMOV UR11, UR26 ;  /* 0x0000001a000b7c82 */ /* 0x000fe40008000000 */
[----:B------:R0:W-:Y:S02]  /*95c0*/  UTMALDG.3D.MULTICAST [UR8], [UR32], UR31, desc[UR18] ;  /* 0x00001208200073b4 */ /* 0x0001e4000801181f */
[----:B0-----:R-:W-:Y:S05]  /*95d0*/  @P1 BRA `(.L_x_304) ;  /* 0xfffffffc00441947 */ /* 0x001fea000383ffff */
.L_x_301:
[----:B------:R-:W-:Y:S05]  /*95e0*/  BSYNC B1 ;  /* 0x0000000000017941 */ /* 0x000fea0003800000 */
.L_x_300:
[----:B------:R-:W-:Y:S01]  /*95f0*/  LOP3.LUT P1, RZ, R3, 0xff, RZ, 0xc0, !PT ;  /* 0x000000ff03ff7812 */ /* 0x000fe2000782c0ff */
[----:B------:R-:W-:Y:S01]  /*9600*/  IMAD.IADD R9, R8, 0x1, R9 ;  /* 0x0000000108097824 */ /* 0x000fe200078e0209 */
[----:B------:R-:W-:Y:S01]  /*9610*/  IADD3 R16, P2, R16, UR24, RZ ;  /* 0x0000001810107c10 */ /* 0x000fe2000ff5e0ff */
[----:B------:R-:W-:Y:S01]  /*9620*/  ULDC.64 UR8, c[0x0][0x650] ;  /* 0x0001940000087ab9 */ /* 0x000fe20000000a00 */
[----:B------:R-:W-:Y:S01]  /*9630*/  BSSY B1, `(.L_x_305) ;  /* 0x000006b000017945 */ /* 0x000fe20003800000 */
[----:B------:R-:W-:Y:S01]  /*9640*/  IMAD.MOV.U32 R12, RZ, RZ, -0x1 ;  /* 0xffffffffff0c7424 */ /* 0x000fe200078e00ff */
[----:B------:R-:W-:Y:S01]  /*9650*/  SHF.R.U32.HI R3, RZ, 0x2, R9 ;  /* 0x00000002ff037819 */ /* 0x000fe20000011609 */
[----:B------:R-:W-:Y:S01]  /*9660*/  IMAD.MOV.U32 R20, RZ, RZ, -0x1 ;  /* 0xffffffffff147424 */ /* 0x000fe200078e00ff */
[----:B------:R-:W-:Y:S01]  /*9670*/  ISETP.GT.U32.AND P0, PT, R9, 0x3, PT ;  /* 0x000000030900780c */ /* 0x000fe20003f04070 */
[----:B------:R-:W-:Y:S01]  /*9680*/  IMAD.MOV.U32 R13, RZ, RZ, -0x1 ;  /* 0xffffffffff0d7424 */ /* 0x000fe200078e00ff */
[----:B------:R-:W-:-:S02]  /*9690*/  LOP3.LUT R3, R3, 0x1, RZ, 0xc0, !PT ;  /* 0x0000000103037812 */ /* 0x000fc400078ec0ff */
[----:B------:R-:W-:Y:S01]  /*96a0*/  ISETP.LT.U32.AND P0, PT, R8, 0x4, P0 ;  /* 0x000000040800780c */ /* 0x000fe20000701070 */
[----:B------:R-:W0:Y:S01]  /*96b0*/  @P1 S2R R5, SR_CgaCtaId ;  /* 0x0000000000051919 */ /* 0x000e220000008800 */
[----:B------:R-:W-:Y:S02]  /*96c0*/  @P1 MOV R4, 0x400 ;  /* 0x0000040000041802 */ /* 0x000fe40000000f00 */
[----:B------:R-:W-:Y:S02]  /*96d0*/  IADD3.X R17, R17, UR15, RZ, P2, !PT ;  /* 0x0000000f11117c10 */ /* 0x000fe400097fe4ff */
[----:B------:R-:W-:Y:S02]  /*96e0*/  ISETP.GE.U32.AND P2, PT, R16, UR8, PT ;  /* 0x0000000810007c0c */ /* 0x000fe4000bf46070 */
[----:B------:R-:W-:Y:S02]  /*96f0*/  LOP3.LUT R9, R9, 0x3, RZ, 0xc0, !PT ;  /* 0x0000000309097812 */ /* 0x000fe400078ec0ff */
[----:B0-----:R-:W-:-:S04]  /*9700*/  @P1 LEA R4, R5, R4, 0x18 ;  /* 0x0000000405041211 */ /* 0x001fc800078ec0ff */
[----:B------:R0:W-:Y:S01]  /*9710*/  @P1 SYNCS.ARRIVE.TRANS64.A1T0 RZ, [R4+URZ+0x58], RZ ;  /* 0x000058ff04ff19a7 */ /* 0x0001e2000810003f */
[----:B------:R-:W-:Y:S02]  /*9720*/  ISETP.NE.U32.AND P1, PT, R3, 0x1, PT ;  /* 0x000000010300780c */ /* 0x000fe40003f25070 */
[----:B------:R-:W-:Y:S02]  /*9730*/  SEL R3, RZ, 0x1, !P0 ;  /* 0x00000001ff037807 */ /* 0x000fe40004000000 */
[----:B------:R-:W-:Y:S02]  /*9740*/  ISETP.GE.U32.AND.EX P0, PT, R17, UR9, PT, P2 ;  /* 0x0000000911007c0c */ /* 0x000fe4000bf06120 */
[----:B------:R-:W-:-:S04]  /*9750*/  ISETP.GT.U32.AND P1, PT, R8, 0x3, !P1 ;  /* 0x000000030800780c */ /* 0x000fc80004f24070 */
[----:B0-----:R-:W-:-:S04]  /*9760*/  SEL R4, RZ, 0x1, !P1 ;  /* 0x00000001ff047807 */ /* 0x001fc80004800000 */
[--C-:B------:R-:W-:Y:S02]  /*9770*/  LOP3.LUT R10, R4, R10, R3.reuse, 0x96, !PT ;  /* 0x0000000a040a7212 */ /* 0x100fe400078e9603 */
[----:B------:R-:W-:Y:S02]  /*9780*/  PRMT R4, RZ, 0x7610, R4 ;  /* 0x00007610ff047816 */ /* 0x000fe40000000004 */
[----:B------:R-:W-:Y:S01]  /*9790*/  PRMT R3, RZ, 0x7610, R3 ;  /* 0x00007610ff037816 */ /* 0x000fe20000000003 */
[----:B------:R-:W-:Y:S06]  /*97a0*/  @P0 BRA `(.L_x_306) ;  /* 0x00000004004c0947 */ /* 0x000fec0003800000 */
[----:B------:R-:W0:Y:S01]  /*97b0*/  S2R R14, SR_CTAID.X ;  /* 0x00000000000e7919 */ /* 0x000e220000002500 */
[----:B------:R-:W-:Y:S01]  /*97c0*/  ULDC.64 UR8, c[0x0][0x628] ;  /* 0x00018a0000087ab9 */ /* 0x000fe20000000a00 */
[----:B------:R-:W1:Y:S01]  /*97d0*/  LDC R15, c[0x0][0x144] ;  /* 0x00005100ff0f7b82 */ /* 0x000e620000000800 */
[----:B------:R-:W-:Y:S01]  /*97e0*/  ISETP.NE.U32.AND P0, PT, RZ, UR8, PT ;  /* 0x00000008ff007c0c */ /* 0x000fe2000bf05070 */
[----:B------:R-:W2:Y:S01]  /*97f0*/  S2R R12, SR_CTAID.Y ;  /* 0x00000000000c7919 */ /* 0x000ea20000002600 */
[----:B------:R-:W-:Y:S01]  /*9800*/  ULDC UR10, c[0x0][0x150] ;  /* 0x00005400000a7ab9 */ /* 0x000fe20000000800 */
[----:B------:R-:W-:Y:S01]  /*9810*/  ULDC UR11, c[0x0][0x630] ;  /* 0x00018c00000b7ab9 */ /* 0x000fe20000000800 */
[----:B------:R-:W-:Y:S01]  /*9820*/  ISETP.NE.AND.EX P0, PT, RZ, UR9, PT, P0 ;  /* 0x00000009ff007c0c */ /* 0x000fe2000bf05300 */
[----:B------:R-:W-:Y:S01]  /*9830*/  IMAD.MOV.U32 R4, RZ, RZ, R16 ;  /* 0x000000ffff047224 */ /* 0x000fe200078e0010 */
[----:B0-----:R-:W-:-:S05]  /*9840*/  I2FP.F32.U32 R5, R14 ;  /* 0x0000000e00057245 */ /* 0x001fca0000201000 */
[----:B------:R-:W-:Y:S01]  /*9850*/  FMUL R20, R5, UR10 ;  /* 0x0000000a05147c20 */ /* 0x000fe20008400000 */
[----:B------:R-:W-:-:S05]  /*9860*/  IMAD.MOV.U32 R5, RZ, RZ, R17 ;  /* 0x000000ffff057224 */ /* 0x000fca00078e0011 */
[----:B--2---:R-:W-:Y:S05]  /*9870*/  @!P0 BRA `(.L_x_307) ;  /* 0x0000000000288947 */ /* 0x004fea0003800000 */
[----:B------:R-:W-:Y:S02]  /*9880*/  ULDC UR10, c[0x0][0x634] ;  /* 0x00018d00000a7ab9 */ /* 0x000fe40000000800 */
[----:B------:R-:W-:-:S05]  /*9890*/  IADD3 R5, P0, R16, UR10, RZ ;  /* 0x0000000a10057c10 */ /* 0x000fca000ff1e0ff */
[----:B------:R-:W-:-:S04]  /*98a0*/  IMAD.X R13, RZ, RZ, R17, P0 ;  /* 0x000000ffff0d7224 */ /* 0x000fc800000e0611 */
[----:B------:R-:W-:-:S04]  /*98b0*/  IMAD.WIDE.U32 R6, R13, UR8, RZ ;  /* 0x000000080d067c25 */ /* 0x000fc8000f8e00ff */
[----:B------:R-:W-:-:S04]  /*98c0*/  IMAD.WIDE.U32 R6, P0, R5, UR9, R6 ;  /* 0x0000000905067c25 */ /* 0x000fc8000f800006 */
[----:B------:R-:W-:-:S04]  /*98d0*/  IMAD.WIDE.U32 R4, R5, UR8, RZ ;  /* 0x0000000805047c25 */ /* 0x000fc8000f8e00ff */
[----:B------:R-:W-:Y:S01]  /*98e0*/  IMAD.MOV.U32 R4, RZ, RZ, R7 ;  /* 0x000000ffff047224 */ /* 0x000fe200078e0007 */
[----:B------:R-:W-:Y:S01]  /*98f0*/  IADD3 RZ, P1, R5, R6, RZ ;  /* 0x0000000605ff7210 */ /* 0x000fe20007f3e0ff */
[----:B------:R-:W-:-:S04]  /*9900*/  IMAD.X R5, RZ, RZ, RZ, P0 ;  /* 0x000000ffff057224 */ /* 0x000fc800000e06ff */
[----:B------:R-:W-:-:S08]  /*9910*/  IMAD.WIDE.U32.X R4, R13, UR9, R4, P1 ;  /* 0x000000090d047c25 */ /* 0x000fd000088e0404 */
.L_x_307:
[--C-:B------:R-:W-:Y:S01]  /*9920*/  SHF.R.U64 R13, R4, UR11, R5.reuse ;  /* 0x0000000b040d7c19 */ /* 0x100fe20008001205 */
[----:B------:R-:W0:Y:S01]  /*9930*/  F2I.U32.TRUNC.NTZ R20, R20 ;  /* 0x0000001400147305 */ /* 0x000e22000020f000 */
[----:B------:R-:W-:Y:S01]  /*9940*/  SHF.R.U32.HI R4, RZ, UR11, R5 ;  /* 0x0000000bff047c19 */ /* 0x000fe20008011605 */
[----:B------:R-:W-:Y:S01]  /*9950*/  ULDC.64 UR8, c[0x0][0x620] ;  /* 0x0001880000087ab9 */ /* 0x000fe20000000a00 */
[----:B------:R-:W-:Y:S01]  /*9960*/  IADD3 R7, P0, RZ, -R13, RZ ;  /* 0x8000000dff077210 */ /* 0x000fe20007f1e0ff */
[----:B------:R-:W-:Y:S01]  /*9970*/  ULDC.64 UR10, c[0x0][0x640] ;  /* 0x00019000000a7ab9 */ /* 0x000fe20000000a00 */
[----:B------:R-:W2:Y:S03]  /*9980*/  LDC R21, c[0x0][0x148] ;  /* 0x00005200ff157b82 */ /* 0x000ea60000000800 */
[----:B------:R-:W-:Y:S01]  /*9990*/  IMAD.X R4, RZ, RZ, ~R4, P0 ;  /* 0x000000ffff047224 */ /* 0x000fe200000e0e04 */
[----:B------:R-:W-:-:S03]  /*99a0*/  ISETP.NE.U32.AND P0, PT, RZ, UR10, PT ;  /* 0x0000000aff007c0c */ /* 0x000fc6000bf05070 */
[----:B------:R-:W-:Y:S01]  /*99b0*/  IMAD R6, R4, UR8, RZ ;  /* 0x0000000804067c24 */ /* 0x000fe2000f8e02ff */
[----:B------:R-:W-:Y:S01]  /*99c0*/  ISETP.NE.AND.EX P0, PT, RZ, UR11, PT, P0 ;  /* 0x0000000bff007c0c */ /* 0x000fe2000bf05300 */
[----:B------:R-:W-:Y:S01]  /*99d0*/  IMAD.WIDE.U32 R4, R7, UR8, R16 ;  /* 0x0000000807047c25 */ /* 0x000fe2000f8e0010 */
[----:B------:R-:W-:-:S03]  /*99e0*/  ULDC UR8, c[0x0][0x618] ;  /* 0x0001860000087ab9 */ /* 0x000fc60000000800 */
[----:B------:R-:W-:Y:S01]  /*99f0*/  IMAD R7, R7, UR9, R6 ;  /* 0x0000000907077c24 */ /* 0x000fe2000f8e0206 */
[----:B------:R-:W-:Y:S01]  /*9a00*/  ULDC UR9, c[0x0][0x154] ;  /* 0x0000550000097ab9 */ /* 0x000fe20000000800 */
[----:B0-----:R-:W-:Y:S02]  /*9a10*/  IMAD.MOV R6, RZ, RZ, -R20 ;  /* 0x000000ffff067224 */ /* 0x001fe400078e0a14 */
[----:B------:R-:W-:Y:S02]  /*9a20*/  IMAD.IADD R5, R5, 0x1, R7 ;  /* 0x0000000105057824 */ /* 0x000fe400078e0207 */
[----:B-1----:R-:W-:Y:S01]  /*9a30*/  IMAD R14, R15, R6, R14 ;  /* 0x000000060f0e7224 */ /* 0x002fe200078e020e */
[----:B------:R-:W-:Y:S02]  /*9a40*/  I2FP.F32.U32 R6, R12 ;  /* 0x0000000c00067245 */ /* 0x000fe40000201000 */
[--C-:B------:R-:W-:Y:S02]  /*9a50*/  SHF.R.U64 R15, R4, UR8, R5.reuse ;  /* 0x00000008040f7c19 */ /* 0x100fe40008001205 */
[----:B------:R-:W-:Y:S01]  /*9a60*/  SHF.R.U32.HI R4, RZ, UR8, R5 ;  /* 0x00000008ff047c19 */ /* 0x000fe20008011605 */
[----:B------:R-:W-:Y:S01]  /*9a70*/  FMUL R6, R6, UR9 ;  /* 0x0000000906067c20 */ /* 0x000fe20008400000 */
[----:B------:R-:W-:-:S02]  /*9a80*/  ULDC UR8, c[0x0][0x608] ;  /* 0x0001820000087ab9 */ /* 0x000fc40000000800 */
[--C-:B------:R-:W-:Y:S01]  /*9a90*/  SHF.R.U64 R22, R15, UR8, R4.reuse ;  /* 0x000000080f167c19 */ /* 0x100fe20008001204 */
[----:B------:R0:W1:Y:S01]  /*9aa0*/  F2I.U32.TRUNC.NTZ R24, R6 ;  /* 0x0000000600187305 */ /* 0x000062000020f000 */
[----:B------:R-:W-:Y:S01]  /*9ab0*/  SHF.R.U32.HI R5, RZ, UR8, R4 ;  /* 0x00000008ff057c19 */ /* 0x000fe20008011604 */
[----:B------:R-:W-:-:S03]  /*9ac0*/  ULDC UR8, c[0x0][0x658] ;  /* 0x0001960000087ab9 */ /* 0x000fc60000000800 */
[--C-:B------:R-:W-:Y:S02]  /*9ad0*/  SHF.R.U64 R20, R22, UR8, R5.reuse ;  /* 0x0000000816147c19 */ /* 0x100fe40008001205 */
[----:B------:R-:W-:-:S03]  /*9ae0*/  SHF.R.U32.HI R23, RZ, UR8, R5 ;  /* 0x00000008ff177c19 */ /* 0x000fc60008011605 */
[----:B------:R-:W-:Y:S02]  /*9af0*/  IMAD.MOV.U32 R4, RZ, RZ, R20 ;  /* 0x000000ffff047224 */ /* 0x000fe400078e0014 */
[----:B------:R-:W-:Y:S01]  /*9b00*/  IMAD.MOV.U32 R5, RZ, RZ, R23 ;  /* 0x000000ffff057224 */ /* 0x000fe200078e0017 */
[----:B0-----:R-:W-:Y:S06]  /*9b10*/  @!P0 BRA `(.L_x_308) ;  /* 0x0000000000288947 */ /* 0x001fec0003800000 */
        /* <DEDUP_REMOVED lines=10> */
.L_x_308:
[----:B------:R-:W-:Y:S01]  /*9bc0*/  ISETP.NE.AND P0, PT, R2, 0x1, PT ;  /* 0x000000010200780c */ /* 0x000fe20003f05270 */
[----:B------:R-:W-:Y:S01]  /*9bd0*/  ULDC UR8, c[0x0][0x648] ;  /* 0x0001920000087ab9 */ /* 0x000fe20000000800 */
[----:B------:R-:W-:Y:S01]  /*9be0*/  LOP3.LUT R22, R22, UR7, RZ, 0xc0, !PT ;  /* 0x0000000716167c12 */ /* 0x000fe2000f8ec0ff */
[----:B-1----:R-:W-:Y:S01]  /*9bf0*/  IMAD.MOV R24, RZ, RZ, -R24 ;  /* 0x000000ffff187224 */ /* 0x002fe200078e0a18 */
[----:B------:R-:W-:Y:S01]  /*9c00*/  SHF.R.U64 R5, R4, UR8, R5 ;  /* 0x0000000804057c19 */ /* 0x000fe20008001205 */
[----:B------:R-:W-:Y:S01]  /*9c10*/  ULDC UR8, c[0x0][0x638] ;  /* 0x00018e0000087ab9 */ /* 0x000fe20000000800 */
[----:B------:R-:W-:Y:S01]  /*9c20*/  LOP3.LUT R15, R15, UR4, RZ, 0xc0, !PT ;  /* 0x000000040f0f7c12 */ /* 0x000fe2000f8ec0ff */
[----:B------:R-:W-:Y:S01]  /*9c30*/  ULDC UR9, c[0x0][0x610] ;  /* 0x0001840000097ab9 */ /* 0x000fe20000000800 */
[----:B------:R-:W-:Y:S02]  /*9c40*/  IMAD.MOV.U32 R4, RZ, RZ, 0x1 ;  /* 0x00000001ff047424 */ /* 0x000fe400078e00ff */
[----:B------:R-:W-:-:S02]  /*9c50*/  IMAD.MOV R7, RZ, RZ, -R5 ;  /* 0x000000ffff077224 */ /* 0x000fc400078e0a05 */
[----:B------:R-:W-:Y:S02]  /*9c60*/  IMAD R5, R5, UR5, R22 ;  /* 0x0000000505057c24 */ /* 0x000fe4000f8e0216 */
[----:B--2---:R-:W-:Y:S02]  /*9c70*/  @P0 IMAD R14, R21, R24, R12 ;  /* 0x00000018150e0224 */ /* 0x004fe400078e020c */
[----:B------:R-:W-:Y:S01]  /*9c80*/  IMAD R20, R7, UR8, R20 ;  /* 0x0000000807147c24 */ /* 0x000fe2000f8e0214 */
[----:B------:R-:W-:Y:S01]  /*9c90*/  ULDC UR8, c[0x0][0x600] ;  /* 0x0001800000087ab9 */ /* 0x000fe20000000800 */
[----:B------:R-:W-:Y:S02]  /*9ca0*/  IMAD R14, R5, UR9, R14 ;  /* 0x00000009050e7c24 */ /* 0x000fe4000f8e020e */
[----:B------:R-:W-:-:S05]  /*9cb0*/  IMAD R5, R20, UR8, R15 ;  /* 0x0000000814057c24 */ /* 0x000fca000f8e020f */
[----:B------:R-:W-:Y:S02]  /*9cc0*/  SEL R20, R5, R14, !P0 ;  /* 0x0000000e05147207 */ /* 0x000fe40004000000 */
[----:B------:R-:W-:-:S07]  /*9cd0*/  SEL R12, R14, R5, !P0 ;  /* 0x000000050e0c7207 */ /* 0x000fce0004000000 */
.L_x_306:
[----:B------:R-:W-:Y:S05]  /*9ce0*/  BSYNC B1 ;  /* 0x0000000000017941 */ /* 0x000fea0003800000 */
.L_x_305:
[----:B------:R-:W-:-:S13]  /*9cf0*/  LOP3.LUT P0, RZ, R4, 0xff, RZ, 0xc0, !PT ;  /* 0x000000ff04ff7812 */ /* 0x000fda000780c0ff */
[----:B------:R-:W-:Y:S05]  /*9d00*/  @P0 BRA `(.L_x_309) ;  /* 0xfffffff400400947 */ /* 0x000fea000383ffff */
[----:B------:R-:W-:Y:S05]  /*9d10*/  BSYNC B0 ;  /* 0x0000000000007941 */ /* 0x000fea0003800000 */
.L_x_298:
[----:B------:R-:W-:-:S03]  /*9d20*/  UMOV UR8, 0xffffffff ;  /* 0xffffffff00087882 */ /* 0x000fc60000000000 */
[----:B------:R-:W-:Y:S05]  /*9d30*/  BRA.DIV UR8, `(.L_x_310) ;  /* 0x0000000608147947 */ /* 0x000fea000b800000 */
[----:B------:R-:W-:-:S13]  /*9d40*/  ELECT P6, URZ, PT ;  /* 0x00000000003f782f */ /* 0x000fda00038c0000 */
.L_x_324:
[----:B------:R-:W-:Y:S04]  /*9d50*/  BSSY B0, `(.L_x_311) ;  /* 0x000002b000007945 */ /* 0x000fe80003800000 */
[----:B------:R-:W-:Y:S05]  /*9d60*/  @!P6 BRA `(.L_x_312) ;  /* 0x0000000000a4e947 */ /* 0x000fea0003800000 */
[----:B------:R-:W-:-:S04]  /*9d70*/  LOP3.LUT R19, R19, 0x2, RZ, 0xfc, !PT ;  /* 0x0000000213137812 */ /* 0x000fc800078efcff */
[----:B------:R-:W-:-:S13]  /*9d80*/  ISETP.NE.AND P0, PT, R19, 0x3, PT ;  /* 0x000000031300780c */ /* 0x000fda0003f05270 */
[----:B------:R-:W-:Y:S05]  /*9d90*/  @!P0 BRA `(.L_x_313) ;  /* 0x0000000000048947 */ /* 0x000fea0003800000 */
[----:B------:R-:W-:Y:S01]  /*9da0*/  BPT.TRAP 0x1 ;  /* 0x000000040000795c */ /* 0x000fe20000300000 */
.L_x_313:
[----:B------:R-:W0:Y:S01]  /*9db0*/  S2R R3, SR_CgaCtaId ;  /* 0x0000000000037919 */ /* 0x000e220000008800 */
[----:B------:R-:W-:Y:S02]  /*9dc0*/  MOV R0, 0x400 ;  /* 0x0000040000007802 */ /* 0x000fe40000000f00 */
[----:B------:R-:W-:Y:S02]  /*9dd0*/  SHF.L.U32 R2, R10, 0x1f, RZ ;  /* 0x0000001f0a027819 */ /* 0x000fe400000006ff */
[----:B0-----:R-:W-:-:S05]  /*9de0*/  LEA R0, R3, R0, 0x18 ;  /* 0x0000000003007211 */ /* 0x001fca00078ec0ff */
[----:B------:R-:W-:-:S04]  /*9df0*/  VIADD R0, R0, 0x20 ;  /* 0x0000002000007836 */ /* 0x000fc80000000000 */
[C---:B------:R-:W-:Y:S02]  /*9e00*/  IMAD R5, R9.reuse, 0x8, R0 ;  /* 0x0000000809057824 */ /* 0x040fe400078e0200 */
[----:B------:R-:W-:Y:S02]  /*9e10*/  VIADD R9, R9, 0x1 ;  /* 0x0000000109097836 */ /* 0x000fe40000000000 */
[----:B------:R-:W0:Y:S03]  /*9e20*/  SYNCS.PHASECHK.TRANS64.TRYWAIT P0, [R5+URZ], R2 ;  /* 0x00000002050075a7 */ /* 0x000e26000800017f */
[----:B------:R-:W-:-:S04]  /*9e30*/  ISETP.NE.AND P1, PT, R9, 0x4, PT ;  /* 0x000000040900780c */ /* 0x000fc80003f25270 */
[----:B------:R-:W-:Y:S02]  /*9e40*/  SEL R3, RZ, 0x1, P1 ;  /* 0x00000001ff037807 */ /* 0x000fe40000800000 */
[----:B------:R-:W-:Y:S02]  /*9e50*/  SEL R9, R9, RZ, P1 ;  /* 0x000000ff09097207 */ /* 0x000fe40000800000 */
[----:B------:R-:W-:-:S03]  /*9e60*/  LOP3.LUT R10, R10, R3, RZ, 0x3c, !PT ;  /* 0x000000030a0a7212 */ /* 0x000fc600078e3cff */
[----:B------:R-:W-:Y:S01]  /*9e70*/  IMAD R7, R9, 0x8, R0 ;  /* 0x0000000809077824 */ /* 0x000fe200078e0200 */
[----:B------:R-:W-:Y:S01]  /*9e80*/  SHF.L.U32 R4, R10, 0x1f, RZ ;  /* 0x0000001f0a047819 */ /* 0x000fe200000006ff */
[----:B0-----:R-:W-:Y:S06]  /*9e90*/  @!P0 BRA `(.L_x_314) ;  /* 0x0000000000dc8947 */ /* 0x001fec0003800000 */
.L_x_325:
[----:B------:R-:W1:Y:S01]  /*9ea0*/  SYNCS.PHASECHK.TRANS64.TRYWAIT P0, [R7+URZ], R4 ;  /* 0x00000004070075a7 */ /* 0x000e62000800017f */
[----:B0-----:R-:W-:-:S05]  /*9eb0*/  VIADD R2, R9, 0x1 ;  /* 0x0000000109027836 */ /* 0x001fca0000000000 */
[----:B------:R-:W-:-:S04]  /*9ec0*/  ISETP.NE.AND P1, PT, R2, 0x4, PT ;  /* 0x000000040200780c */ /* 0x000fc80003f25270 */
[----:B------:R-:W-:Y:S02]  /*9ed0*/  SEL R3, RZ, 0x1, P1 ;  /* 0x00000001ff037807 */ /* 0x000fe40000800000 */
[----:B------:R-:W-:Y:S02]  /*9ee0*/  SEL R9, R2, RZ, P1 ;  /* 0x000000ff02097207 */ /* 0x000fe40000800000 */
[----:B------:R-:W-:-:S03]  /*9ef0*/  LOP3.LUT R11, R10, R3, RZ, 0x3c, !PT ;  /* 0x000000030a0b7212 */ /* 0x000fc600078e3cff */
[----:B------:R-:W-:Y:S01]  /*9f00*/  IMAD R6, R9, 0x8, R0 ;  /* 0x0000000809067824 */ /* 0x000fe200078e0200 */
[----:B------:R-:W-:Y:S01]  /*9f10*/  SHF.L.U32 R5, R11, 0x1f, RZ ;  /* 0x0000001f0b057819 */ /* 0x000fe200000006ff */
[----:B-1----:R-:W-:Y:S06]  /*9f20*/  @!P0 BRA `(.L_x_315) ;  /* 0x0000000000cc8947 */ /* 0x002fec0003800000 */
.L_x_326:
[----:B------:R-:W1:Y:S01]  /*9f30*/  SYNCS.PHASECHK.TRANS64.TRYWAIT P0, [R6+URZ], R5 ;  /* 0x00000005060075a7 */ /* 0x000e62000800017f */
[----:B------:R-:W-:-:S05]  /*9f40*/  VIADD R2, R9, 0x1 ;  /* 0x0000000109027836 */ /* 0x000fca0000000000 */
[----:B------:R-:W-:-:S04]  /*9f50*/  ISETP.NE.AND P1, PT, R2, 0x4, PT ;  /* 0x000000040200780c */ /* 0x000fc80003f25270 */
[----:B0-----:R-:W-:Y:S02]  /*9f60*/  SEL R4, RZ, 0x1, P1 ;  /* 0x00000001ff047807 */ /* 0x001fe40000800000 */
[----:B------:R-:W-:Y:S02]  /*9f70*/  SEL R3, R2, RZ, P1 ;  /* 0x000000ff02037207 */ /* 0x000fe40000800000 */
[----:B------:R-:W-:Y:S01]  /*9f80*/  LOP3.LUT R4, R11, R4, RZ, 0x3c, !PT ;  /* 0x000000040b047212 */ /* 0x000fe200078e3cff */
[----:B-1----:R-:W-:Y:S06]  /*9f90*/  @!P0 BRA `(.L_x_316) ;  /* 0x0000000000c48947 */ /* 0x002fec0003800000 */
.L_x_327:
[----:B------:R-:W-:Y:S01]  /*9fa0*/  IMAD R3, R3, 0x8, R0 ;  /* 0x0000000803037824 */ /* 0x000fe200078e0200 */
[----:B------:R-:W-:-:S07]  /*9fb0*/  SHF.L.U32 R0, R4, 0x1f, RZ ;  /* 0x0000001f04007819 */ /* 0x000fce00000006ff */
.L_x_317:
[----:B-1----:R1:W2:Y:S02]  /*9fc0*/  SYNCS.PHASECHK.TRANS64.TRYWAIT P0, [R3+URZ], R0 ;  /* 0x00000000030075a7 */ /* 0x0022a4000800017f */
[----:B--2---:R-:W-:Y:S05]  /*9fd0*/  @!P0 NANOSLEEP.SYNCS 0x989680 ;  /* 0x009896800000895d */ /* 0x004fea0003900000 */
[----:B------:R-:W2:Y:S02]  /*9fe0*/  @!P0 SYNCS.PHASECHK.TRANS64 P0, [R3+URZ], R0 ;  /* 0x00000000030085a7 */ /* 0x000ea4000800007f */
[----:B--2---:R-:W-:Y:S05]  /*9ff0*/  @!P0 BRA `(.L_x_317) ;  /* 0xfffffffc00f08947 */ /* 0x004fea000383ffff */
.L_x_312:
[----:B------:R-:W-:Y:S05]  /*a000*/  BSYNC B0 ;  /* 0x0000000000007941 */ /* 0x000fea0003800000 */
.L_x_311:
[----:B------:R-:W-:Y:S05]  /*a010*/  EXIT ;  /* 0x000000000000794d */ /* 0x000fea0003800000 */
.L_x_21:
[----:B----4-:R4:W0:Y:S02]  /*a020*/  SYNCS.PHASECHK.TRANS64.TRYWAIT P1, [R3+URZ], R0 ;  /* 0x00000000030075a7 */ /* 0x010824000802017f */
[----:B0-----:R-:W-:Y:S05]  /*a030*/  @!P1 NANOSLEEP.SYNCS 0x989680 ;  /* 0x009896800000995d */ /* 0x001fea0003900000 */
[----:B------:R-:W0:Y:S02]  /*a040*/  @!P1 SYNCS.PHASECHK.TRANS64 P1, [R3+URZ], R0 ;  /* 0x00000000030095a7 */ /* 0x000e24000802007f */
[----:B0-----:R-:W-:Y:S05]  /*a050*/  @!P1 BRA `(.L_x_21) ;  /* 0xfffffffc00f09947 */ /* 0x001fea000383ffff */
[----:B------:R-:W-:Y:S05]  /*a060*/  BRA `(.L_x_20) ;  /* 0xffffff74002c7947 */ /* 0x000fea000383ffff */
.L_x_26:
[----:B-1----:R1:W3:Y:S02]  /*a070*/  SYNCS.PHASECHK.TRANS64.TRYWAIT P1, [R5+URZ], R4 ;  /* 0x00000004050075a7 */ /* 0x0022e4000802017f */
[----:B---3--:R-:W-:Y:S05]  /*a080*/  @!P1 NANOSLEEP.SYNCS 0x989680 ;  /* 0x009896800000995d */ /* 0x008fea0003900000 */
[----:B------:R-:W3:Y:S02]  /*a090*/  @!P1 SYNCS.PHASECHK.TRANS64 P1, [R5+URZ], R4 ;  /* 0x00000004050095a7 */ /* 0x000ee4000802007f */
[----:B---3--:R-:W-:Y:S05]  /*a0a0*/  @!P1 BRA `(.L_x_26) ;  /* 0xfffffffc00f09947 */ /* 0x008fea000383ffff */
[----:B------:R-:W-:Y:S05]  /*a0b0*/  BRA `(.L_x_25) ;  /* 0xffffff78001c7947 */ /* 0x000fea000383ffff */
.L_x_299:
[----:B------:R-:W-:Y:S01]  /*a0c0*/  BSSY B1, `(.L_x_318) ;  /* 0x0000006000017945 */ /* 0x000fe20003800000 */
[----:B------:R-:W-:-:S07]  /*a0d0*/  IMAD.MOV.U32 R15, RZ, RZ, -0x1 ;  /* 0xffffffffff0f7424 */ /* 0x000fce00078e00ff */
[----:B------:R-:W-:Y:S05]  /*a0e0*/  WARPSYNC.COLLECTIVE R15, `(.L_x_319) ;  /* 0x000000000f0c7348 */ /* 0x000fea0003c00000 */
[----:B------:R-:W-:Y:S02]  /*a0f0*/  ELECT P6, UR62, PT ;  /* 0x00000000003e782f */ /* 0x000fe400038c0000 */
[----:B------:R-:W-:Y:S01]  /*a100*/  MOV R14, UR62 ;  /* 0x0000003e000e7c02 */ /* 0x000fe20008000f00 */
[----:B------:R-:W-:Y:S10]  /*a110*/  ENDCOLLECTIVE ;  /* 0x000000000000791b */ /* 0x000ff40003800000 */
.L_x_319:
[----:B------:R-:W-:Y:S05]  /*a120*/  BSYNC B1 ;  /* 0x0000000000017941 */ /* 0x000fea0003800000 */
.L_x_318:
[----:B------:R-:W-:Y:S05]  /*a130*/  BRA `(.L_x_320) ;  /* 0xfffffff000407947 */ /* 0x000fea000383ffff */
.L_x_302:
[----:B-1----:R1:W2:Y:S02]  /*a140*/  SYNCS.PHASECHK.TRANS64.TRYWAIT P0, [R22+URZ+0x20], R7 ;  /* 0x00002007160075a7 */ /* 0x0022a4000800017f */
[----:B--2---:R-:W-:Y:S05]  /*a150*/  @!P0 NANOSLEEP.SYNCS 0x989680 ;  /* 0x009896800000895d */ /* 0x004fea0003900000 */
[----:B------:R-:W2:Y:S02]  /*a160*/  @!P0 SYNCS.PHASECHK.TRANS64 P0, [R22+URZ+0x20], R7 ;  /* 0x00002007160085a7 */ /* 0x000ea4000800007f */
[----:B--2---:R-:W-:Y:S05]  /*a170*/  @!P0 BRA `(.L_x_302) ;  /* 0xfffffffc00f08947 */ /* 0x004fea000383ffff */
[----:B------:R-:W-:Y:S05]  /*a180*/  BRA `(.L_x_321) ;  /* 0xfffffff0007c7947 */ /* 0x000fea000383ffff */
.L_x_310:
[----:B------:R-:W-:Y:S01]  /*a190*/  BSSY B0, `(.L_x_322) ;  /* 0x0000006000007945 */ /* 0x000fe20003800000 */
[----:B------:R-:W-:-:S07]  /*a1a0*/  IMAD.MOV.U32 R15, RZ, RZ, -0x1 ;  /* 0xffffffffff0f7424 */ /* 0x000fce00078e00ff */
[----:B------:R-:W-:Y:S05]  /*a1b0*/  WARPSYNC.COLLECTIVE R15, `(.L_x_323) ;  /* 0x000000000f0c7348 */ /* 0x000fea0003c00000 */
[----:B------:R-:W-:Y:S02]  /*a1c0*/  ELECT P6, UR62, PT ;  /* 0x00000000003e782f */ /* 0x000fe400038c0000 */
[----:B------:R-:W-:Y:S01]  /*a1d0*/  MOV R14, UR62 ;  /* 0x0000003e000e7c02 */ /* 0x000fe20008000f00 */
[----:B------:R-:W-:Y:S10]  /*a1e0*/  ENDCOLLECTIVE ;  /* 0x000000000000791b */ /* 0x000ff40003800000 */
.L_x_323:
[----:B------:R-:W-:Y:S05]  /*a1f0*/  BSYNC B0 ;  /* 0x0000000000007941 */ /* 0x000fea0003800000 */
.L_x_322:
[----:B------:R-:W-:Y:S05]  /*a200*/  BRA `(.L_x_324) ;  /* 0xfffffff800d07947 */ /* 0x000fea000383ffff */
.L_x_314:
[----:B0-----:R0:W1:Y:S02]  /*a210*/  SYNCS.PHASECHK.TRANS64.TRYWAIT P0, [R5+URZ], R2 ;  /* 0x00000002050075a7 */ /* 0x001064000800017f */
[----:B-1----:R-:W-:Y:S05]  /*a220*/  @!P0 NANOSLEEP.SYNCS 0x989680 ;  /* 0x009896800000895d */ /* 0x002fea0003900000 */
[----:B------:R-:W1:Y:S02]  /*a230*/  @!P0 SYNCS.PHASECHK.TRANS64 P0, [R5+URZ], R2 ;  /* 0x00000002050085a7 */ /* 0x000e64000800007f */
[----:B-1----:R-:W-:Y:S05]  /*a240*/  @!P0 BRA `(.L_x_314) ;  /* 0xfffffffc00f08947 */ /* 0x002fea000383ffff */
[----:B------:R-:W-:Y:S05]  /*a250*/  BRA `(.L_x_325) ;  /* 0xfffffffc00107947 */ /* 0x000fea000383ffff */
.L_x_315:
[----:B0-----:R0:W1:Y:S02]  /*a260*/  SYNCS.PHASECHK.TRANS64.TRYWAIT P0, [R7+URZ], R4 ;  /* 0x00000004070075a7 */ /* 0x001064000800017f */
[----:B-1----:R-:W-:Y:S05]  /*a270*/  @!P0 NANOSLEEP.SYNCS 0x989680 ;  /* 0x009896800000895d */ /* 0x002fea0003900000 */
[----:B------:R-:W1:Y:S02]  /*a280*/  @!P0 SYNCS.PHASECHK.TRANS64 P0, [R7+URZ], R4 ;  /* 0x00000004070085a7 */ /* 0x000e64000800007f */
[----:B-1----:R-:W-:Y:S05]  /*a290*/  @!P0 BRA `(.L_x_315) ;  /* 0xfffffffc00f08947 */ /* 0x002fea000383ffff */
[----:B------:R-:W-:Y:S05]  /*a2a0*/  BRA `(.L_x_326) ;  /* 0xfffffffc00207947 */ /* 0x000fea000383ffff */
.L_x_316:
[----:B0-----:R0:W1:Y:S02]  /*a2b0*/  SYNCS.PHASECHK.TRANS64.TRYWAIT P0, [R6+URZ], R5 ;  /* 0x00000005060075a7 */ /* 0x001064000800017f */
[----:B-1----:R-:W-:Y:S05]  /*a2c0*/  @!P0 NANOSLEEP.SYNCS 0x989680 ;  /* 0x009896800000895d */ /* 0x002fea0003900000 */
[----:B------:R-:W1:Y:S02]  /*a2d0*/  @!P0 SYNCS.PHASECHK.TRANS64 P0, [R6+URZ], R5 ;  /* 0x00000005060085a7 */ /* 0x000e64000800007f */
[----:B-1----:R-:W-:Y:S05]  /*a2e0*/  @!P0 BRA `(.L_x_316) ;  /* 0xfffffffc00f08947 */ /* 0x002fea000383ffff */
[----:B------:R-:W-:Y:S05]  /*a2f0*/  BRA `(.L_x_327) ;  /* 0xfffffffc00287947 */ /* 0x000fea000383ffff */
.L_x_328:
[----:B------:R-:W-:-:S00]  /*a300*/  BRA `(.L_x_328) ;  /* 0xfffffffc00fc7947 */ /* 0x000fc0000383ffff */
[----:B------:R-:W-:-:S00]  /*a310*/  NOP ;  /* 0x0000000000007918 */ /* 0x000fc00000000000 */
        /* <DEDUP_REMOVED lines=14> */
.L_x_329:


//--------------------- .nv.global.init           --------------------------
	.section	.nv.global.init,"aw",@progbits
.nv.global.init:
	.type		$str$22,@object
	.size		$str$22,($str$23 - $str$22)
$str$22:
        /*0000*/ 	.byte	0x6b, 0x5f, 0x74, 0x69, 0x6c, 0x65, 0x5f, 0x63, 0x6f, 0x75, 0x6e, 0x74, 0x20, 0x3e, 0x3d, 0x20
        /*0010*/ 	.byte	0x31, 0x00
	.type		$str$23,@object
	.size		$str$23,(__unnamed_1 - $str$23)
$str$23:
        /*0012*/ 	.byte	0x2f, 0x74, 0x6d, 0x70, 0x2f, 0x63, 0x75, 0x74, 0x6c, 0x61, 0x73, 0x73, 0x5f, 0x73, 0x77, 0x65
        /*0022*/ 	.byte	0x65, 0x70, 0x5f, 0x73, 0x72, 0x63, 0x2f, 0x69, 0x6e, 0x63, 0x6c, 0x75, 0x64, 0x65, 0x2f, 0x63
        /*0032*/ 	.byte	0x75, 0x74, 0x6c, 0x61, 0x73, 0x73, 0x2f, 0x67, 0x65, 0x6d, 0x6d, 0x2f, 0x63, 0x6f, 0x6c, 0x6c
        /*0042*/ 	.byte	0x65, 0x63, 0x74, 0x69, 0x76, 0x65, 0x2f, 0x73, 0x6d, 0x39, 0x30, 0x5f, 0x6d, 0x6d, 0x61, 0x5f
        /*0052*/ 	.byte	0x74, 0x6d, 0x61, 0x5f, 0x67, 0x6d, 0x6d, 0x61, 0x5f, 0x73, 0x73, 0x5f, 0x77, 0x61, 0x72, 0x70
        /*0062*/ 	.byte	0x73, 0x70, 0x65, 0x63, 0x69, 0x61, 0x6c, 0x69, 0x7a, 0x65, 0x64, 0x2e, 0x68, 0x70, 0x70, 0x00
	.type		__unnamed_1,@object
	.size		__unnamed_1,(.L_0 - __unnamed_1)
__unnamed_1:
        /*0072*/ 	.byte	0x76, 0x6f, 0x69, 0x64, 0x20, 0x63, 0x75, 0x74, 0x6c, 0x61, 0x73, 0x73, 0x3a, 0x3a, 0x67, 0x65
        /* <DEDUP_REMOVED lines=173> */
        /*0b52*/ 	.byte	0x64, 0x65, 0x6e, 0x74, 0x69, 0x74, 0x79, 0x5d, 0x00
.L_0:


//--------------------- .nv.shared._ZN7cutlass13device_kernelINS_4gemm6kernel13GemmUniversalIN4cute5tupleIJiiiiEEENS1_10collective13CollectiveMmaINS1_34MainloopSm90TmaGmmaWarpSpecializedILi4ENS5_IJNS4_1CILi2EEESB_NSA_ILi1EEEEEENS1_35KernelTmaWarpSpecializedCooperativeEEENS5_IJNSA_ILi128EEENSA_ILi256EEESG_EEEaNS5_IJlSC_lEEEaSJ_NS4_8TiledMMAINS4_8MMA_AtomIJNS4_4SM904GMMA27MMA_64x256x32_S32S8S8_SS_TNEEEENS4_6LayoutINS5_IJSB_SC_SC_EEENS5_IJSC_NSA_ILi0EEESS_EEEEENS5_IJNS4_10UnderscoreESV_SV_EEEEENS4_23SM90_TMA_LOAD_MULTICASTENS4_14ComposedLayoutINS4_7SwizzleILi3ELi4ELi3EEENS4_18smem_ptr_flag_bitsILi8EEENSQ_INS5_IJNSA_ILi8EEESG_EEENS5_IJSG_SC_EEEEEEEvNS4_8identityESY_S18_vS19_EENS_8epilogue10collective6detail29Sm90TmaWarpSpecializedAdapterINS1C_15DefaultEpilogueIaSJ_SJ_NS1B_6thread17LinearCombinationIaLi1EiiLNS1G_9ScaleType4KindE0ELNS_15FloatRoundStyleE2EaEENS1_15EpilogueDefaultEEEEEvvEEEEvNT_6ParamsE --------------------------
	.section	.nv.shared._ZN7cutlass13device_kernelINS_4gemm6kernel13GemmUniversalIN4cute5tupleIJiiiiEEENS1_10collective13CollectiveMmaINS1_34MainloopSm90TmaGmmaWarpSpecializedILi4ENS5_IJNS4_1CILi2EEESB_NSA_ILi1EEEEEENS1_35KernelTmaWarpSpecializedCooperativeEEENS5_IJNSA_ILi128EEENSA_ILi256EEESG_EEEaNS5_IJlSC_lEEEaSJ_NS4_8TiledMMAINS4_8MMA_AtomIJNS4_4SM904GMMA27MMA_64x256x32_S32S8S8_SS_TNEEEENS4_6LayoutINS5_IJSB_SC_SC_EEENS5_IJSC_NSA_ILi0EEESS_EEEEENS5_IJNS4_10UnderscoreESV_SV_EEEEENS4_23SM90_TMA_LOAD_MULTICASTENS4_14ComposedLayoutINS4_7SwizzleILi3ELi4ELi3EEENS4_18smem_ptr_flag_bitsILi8EEENSQ_INS5_IJNSA_ILi8EEESG_EEENS5_IJSG_SC_EEEEEEEvNS4_8identityESY_S18_vS19_EENS_8epilogue10collective6detail29Sm90TmaWarpSpecializedAdapterINS1C_15DefaultEpilogueIaSJ_SJ_NS1B_6thread17LinearCombinationIaLi1EiiLNS1G_9ScaleType4KindE0ELNS_15FloatRoundStyleE2EaEENS1_15EpilogueDefaultEEEEEvvEEEEvNT_6ParamsE,"aw",@nobits
	.sectionflags	@""
	.align	16
	.zero		1024


//--------------------- .nv.shared.reserved.0     --------------------------
	.section	.nv.shared.reserved.0,"aw",@nobits
	.weak		__nv_reservedSMEM_offset_0_alias
	.size		__nv_reservedSMEM_offset_0_alias, 0, 0
	.other		__nv_reservedSMEM_offset_0_alias,@"STO_CUDA_RESERVED_SHARED STV_DEFAULT"
__nv_reservedSMEM_offset_0_alias:
	.zero		0


//--------------------- .nv.global                --------------------------
	.section	.nv.global,"aw",@nobits
.nv.global:
	.type		_ZN39_INTERNAL_fadec869_4_k_cu_3eca830f_56254cute1_E,@object
	.size		_ZN39_INTERNAL_fadec869_4_k_cu_3eca830f_56254cute1_E,(_ZN39_INTERNAL_fadec869_4_k_cu_3eca830f_56254cuda3std3__45__cpo6cbeginE - _ZN39_INTERNAL_fadec869_4_k_cu_3eca830f_56254cute1_E)
_ZN39_INTERNAL_fadec869_4_k_cu_3eca830f_56254cute1_E:
	.zero		1
	.type		_ZN39_INTERNAL_fadec869_4_k_cu_3eca830f_56254cuda3std3__45__cpo6cbeginE,@object
	.size		_ZN39_INTERNAL_fadec869_4_k_cu_3eca830f_56254cuda3std3__45__cpo6cbeginE,(_ZN39_INTERNAL_fadec869_4_k_cu_3eca830f_56254cuda3std3__48in_placeE - _ZN39_INTERNAL_fadec869_4_k_cu_3eca830f_56254cuda3std3__45__cpo6cbeginE)
_ZN39_INTERNAL_fadec869_4_k_cu_3eca830f_56254cuda3std3__45__cpo6cbeginE:
	.zero		1
	.type		_ZN39_INTERNAL_fadec869_4_k_cu_3eca830f_56254cuda3std3__48in_placeE,@object
	.size		_ZN39_INTERNAL_fadec869_4_k_cu_3eca830f_56254cuda3std3__48in_placeE,(_ZN39_INTERNAL_fadec869_4_k_cu_3eca830f_56254cuda3std6ranges3__45__cpo9iter_moveE - _ZN39_INTERNAL_fadec869_4_k_cu_3eca830f_56254cuda3std3__48in_placeE)
_ZN39_INTERNAL_fadec869_4_k_cu_3eca830f_56254cuda3std3__48in_placeE:
	.zero		1
	.type		_ZN39_INTERNAL_fadec869_4_k_cu_3eca830f_56254cuda3std6ranges3__45__cpo9iter_moveE,@object
	.size		_ZN39_INTERNAL_fadec869_4_k_cu_3eca830f_56254cuda3std6ranges3__45__cpo9iter_moveE,(_ZN39_INTERNAL_fadec869_4_k_cu_3eca830f_56254cuda3std3__45__cpo5beginE - _ZN39_INTERNAL_fadec869_4_k_cu_3eca830f_56254cuda3std6ranges3__45__cpo9iter_moveE)
_ZN39_INTERNAL_fadec869_4_k_cu_3eca830f_56254cuda3std6ranges3__45__cpo9iter_moveE:
	.zero		1
	.type		_ZN39_INTERNAL_fadec869_4_k_cu_3eca830f_56254cuda3std3__45__cpo5beginE,@object
	.size		_ZN39_INTERNAL_fadec869_4_k_cu_3eca830f_56254cuda3std3__45__cpo5beginE,(_ZN39_INTERNAL_fadec869_4_k_cu_3eca830f_56254cuda3std3__441_GLOBAL__N__fadec869_4_k_cu_3eca830f_56256ignoreE - _ZN39_INTERNAL_fadec869_4_k_cu_3eca830f_56254cuda3std3__45__cpo5beginE)
_ZN39_INTERNAL_fadec869_4_k_cu_3eca830f_56254cuda3std3__45__cpo5beginE:
	.zero		1
	.type		_ZN39_INTERNAL_fadec869_4_k_cu_3eca830f_56254cuda3std3__441_GLOBAL__N__fadec869_4_k_cu_3eca830f_56256ignoreE,@object
	.size		_ZN39_INTERNAL_fadec869_4_k_cu_3eca830f_56254cuda3std3__441_GLOBAL__N__fadec869_4_k_cu_3eca830f_56256ignoreE,(_ZN39_INTERNAL_fadec869_4_k_cu_3eca830f_56254cute7productE - _ZN39_INTERNAL_fadec869_4_k_cu_3eca830f_56254cuda3std3__441_GLOBAL__N__fadec869_4_k_cu_3eca830f_56256ignoreE)
_ZN39_INTERNAL_fadec869_4_k_cu_3eca830f_56254cuda3std3__441_GLOBAL__N__fadec869_4_k_cu_3eca830f_56256ignoreE:
	.zero		1
	.type		_ZN39_INTERNAL_fadec869_4_k_cu_3eca830f_56254cute7productE,@object
	.size		_ZN39_INTERNAL_fadec869_4_k_cu_3eca830f_56254cute7productE,(_ZN39_INTERNAL_fadec869_4_k_cu_3eca830f_56254cuda3std3__45__cpo3endE - _ZN39_INTERNAL_fadec869_4_k_cu_3eca830f_56254cute7productE)
_ZN39_INTERNAL_fadec869_4_k_cu_3eca830f_56254cute7productE:
	.zero		1
	.type		_ZN39_INTERNAL_fadec869_4_k_cu_3eca830f_56254cuda3std3__45__cpo3endE,@object
	.size		_ZN39_INTERNAL_fadec869_4_k_cu_3eca830f_56254cuda3std3__45__cpo3endE,(_ZN39_INTERNAL_fadec869_4_k_cu_3eca830f_56254cuda3std3__419piecewise_constructE - _ZN39_INTERNAL_fadec869_4_k_cu_3eca830f_56254cuda3std3__45__cpo3endE)
_ZN39_INTERNAL_fadec869_4_k_cu_3eca830f_56254cuda3std3__45__cpo3endE:
	.zero		1
	.type		_ZN39_INTERNAL_fadec869_4_k_cu_3eca830f_56254cuda3std3__419piecewise_constructE,@object
	.size		_ZN39_INTERNAL_fadec869_4_k_cu_3eca830f_56254cuda3std3__419piecewise_constructE,(_ZN39_INTERNAL_fadec869_4_k_cu_3eca830f_56254cuda3std3__45__cpo4cendE - _ZN39_INTERNAL_fadec869_4_k_cu_3eca830f_56254cuda3std3__419piecewise_constructE)
_ZN39_INTERNAL_fadec869_4_k_cu_3eca830f_56254cuda3std3__419piecewise_constructE:
	.zero		1
	.type		_ZN39_INTERNAL_fadec869_4_k_cu_3eca830f_56254cuda3std3__45__cpo4cendE,@object
	.size		_ZN39_INTERNAL_fadec869_4_k_cu_3eca830f_56254cuda3std3__45__cpo4cendE,(_ZN39_INTERNAL_fadec869_4_k_cu_3eca830f_56254cuda3std6ranges3__45__cpo4swapE - _ZN39_INTERNAL_fadec869_4_k_cu_3eca830f_56254cuda3std3__45__cpo4cendE)
_ZN39_INTERNAL_fadec869_4_k_cu_3eca830f_56254cuda3std3__45__cpo4cendE:
	.zero		1
	.type		_ZN39_INTERNAL_fadec869_4_k_cu_3eca830f_56254cuda3std6ranges3__45__cpo4swapE,@object
	.size		_ZN39_INTERNAL_fadec869_4_k_cu_3eca830f_56254cuda3std6ranges3__45__cpo4swapE,(.L_8 - _ZN39_INTERNAL_fadec869_4_k_cu_3eca830f_56254cuda3std6ranges3__45__cpo4swapE)
_ZN39_INTERNAL_fadec869_4_k_cu_3eca830f_56254cuda3std6ranges3__45__cpo4swapE:
	.zero		1
.L_8:


//--------------------- .nv.constant0._ZN7cutlass13device_kernelINS_4gemm6kernel13GemmUniversalIN4cute5tupleIJiiiiEEENS1_10collective13CollectiveMmaINS1_34MainloopSm90TmaGmmaWarpSpecializedILi4ENS5_IJNS4_1CILi2EEESB_NSA_ILi1EEEEEENS1_35KernelTmaWarpSpecializedCooperativeEEENS5_IJNSA_ILi128EEENSA_ILi256EEESG_EEEaNS5_IJlSC_lEEEaSJ_NS4_8TiledMMAINS4_8MMA_AtomIJNS4_4SM904GMMA27MMA_64x256x32_S32S8S8_SS_TNEEEENS4_6LayoutINS5_IJSB_SC_SC_EEENS5_IJSC_NSA_ILi0EEESS_EEEEENS5_IJNS4_10UnderscoreESV_SV_EEEEENS4_23SM90_TMA_LOAD_MULTICASTENS4_14ComposedLayoutINS4_7SwizzleILi3ELi4ELi3EEENS4_18smem_ptr_flag_bitsILi8EEENSQ_INS5_IJNSA_ILi8EEESG_EEENS5_IJSG_SC_EEEEEEEvNS4_8identityESY_S18_vS19_EENS_8epilogue10collective6detail29Sm90TmaWarpSpecializedAdapterINS1C_15DefaultEpilogueIaSJ_SJ_NS1B_6thread17LinearCombinationIaLi1EiiLNS1G_9ScaleType4KindE0ELNS_15FloatRoundStyleE2EaEENS1_15EpilogueDefaultEEEEEvvEEEEvNT_6ParamsE --------------------------
	.section	.nv.constant0._ZN7cutlass13device_kernelINS_4gemm6kernel13GemmUniversalIN4cute5tupleIJiiiiEEENS1_10collective13CollectiveMmaINS1_34MainloopSm90TmaGmmaWarpSpecializedILi4ENS5_IJNS4_1CILi2EEESB_NSA_ILi1EEEEEENS1_35KernelTmaWarpSpecializedCooperativeEEENS5_IJNSA_ILi128EEENSA_ILi256EEESG_EEEaNS5_IJlSC_lEEEaSJ_NS4_8TiledMMAINS4_8MMA_AtomIJNS4_4SM904GMMA27MMA_64x256x32_S32S8S8_SS_TNEEEENS4_6LayoutINS5_IJSB_SC_SC_EEENS5_IJSC_NSA_ILi0EEESS_EEEEENS5_IJNS4_10UnderscoreESV_SV_EEEEENS4_23SM90_TMA_LOAD_MULTICASTENS4_14ComposedLayoutINS4_7SwizzleILi3ELi4ELi3EEENS4_18smem_ptr_flag_bitsILi8EEENSQ_INS5_IJNSA_ILi8EEESG_EEENS5_IJSG_SC_EEEEEEEvNS4_8identityESY_S18_vS19_EENS_8epilogue10collective6detail29Sm90TmaWarpSpecializedAdapterINS1C_15DefaultEpilogueIaSJ_SJ_NS1B_6thread17LinearCombinationIaLi1EiiLNS1G_9ScaleType4KindE0ELNS_15FloatRoundStyleE2EaEENS1_15EpilogueDefaultEEEEEvvEEEEvNT_6ParamsE,"a",@progbits
	.sectionflags	@""
	.align	4
.nv.constant0._ZN7cutlass13device_kernelINS_4gemm6kernel13GemmUniversalIN4cute5tupleIJiiiiEEENS1_10collective13CollectiveMmaINS1_34MainloopSm90TmaGmmaWarpSpecializedILi4ENS5_IJNS4_1CILi2EEESB_NSA_ILi1EEEEEENS1_35KernelTmaWarpSpecializedCooperativeEEENS5_IJNSA_ILi128EEENSA_ILi256EEESG_EEEaNS5_IJlSC_lEEEaSJ_NS4_8TiledMMAINS4_8MMA_AtomIJNS4_4SM904GMMA27MMA_64x256x32_S32S8S8_SS_TNEEEENS4_6LayoutINS5_IJSB_SC_SC_EEENS5_IJSC_NSA_ILi0EEESS_EEEEENS5_IJNS4_10UnderscoreESV_SV_EEEEENS4_23SM90_TMA_LOAD_MULTICASTENS4_14ComposedLayoutINS4_7SwizzleILi3ELi4ELi3EEENS4_18smem_ptr_flag_bitsILi8EEENSQ_INS5_IJNSA_ILi8EEESG_EEENS5_IJSG_SC_EEEEEEEvNS4_8identityESY_S18_vS19_EENS_8epilogue10collective6detail29Sm90TmaWarpSpecializedAdapterINS1C_15DefaultEpilogueIaSJ_SJ_NS1B_6thread17LinearCombinationIaLi1EiiLNS1G_9ScaleType4KindE0ELNS_15FloatRoundStyleE2EaEENS1_15EpilogueDefaultEEEEEvvEEEEvNT_6ParamsE:
	.zero		1664


//--------------------- SYMBOLS --------------------------

	.type		.nv.reservedSmem.offset0,@object
	.size		.nv.reservedSmem.offset0,0x4
	.type		__assertfail,@function
